//
// Generated by NVIDIA NVVM Compiler
//
// Compiler Build ID: CL-36424714
// Cuda compilation tools, release 13.0, V13.0.88
// Based on NVVM 20.0.0
//

.version 9.0
.target sm_100
.address_size 64

	// .globl	_Z9kGradHessPdS_S_S_S_S_S_S_S_S_S_S_S_Piiii

.visible .entry _Z9kGradHessPdS_S_S_S_S_S_S_S_S_S_S_S_Piiii(
	.param .u64 .ptr .align 1 _Z9kGradHessPdS_S_S_S_S_S_S_S_S_S_S_S_Piiii_param_0,
	.param .u64 .ptr .align 1 _Z9kGradHessPdS_S_S_S_S_S_S_S_S_S_S_S_Piiii_param_1,
	.param .u64 .ptr .align 1 _Z9kGradHessPdS_S_S_S_S_S_S_S_S_S_S_S_Piiii_param_2,
	.param .u64 .ptr .align 1 _Z9kGradHessPdS_S_S_S_S_S_S_S_S_S_S_S_Piiii_param_3,
	.param .u64 .ptr .align 1 _Z9kGradHessPdS_S_S_S_S_S_S_S_S_S_S_S_Piiii_param_4,
	.param .u64 .ptr .align 1 _Z9kGradHessPdS_S_S_S_S_S_S_S_S_S_S_S_Piiii_param_5,
	.param .u64 .ptr .align 1 _Z9kGradHessPdS_S_S_S_S_S_S_S_S_S_S_S_Piiii_param_6,
	.param .u64 .ptr .align 1 _Z9kGradHessPdS_S_S_S_S_S_S_S_S_S_S_S_Piiii_param_7,
	.param .u64 .ptr .align 1 _Z9kGradHessPdS_S_S_S_S_S_S_S_S_S_S_S_Piiii_param_8,
	.param .u64 .ptr .align 1 _Z9kGradHessPdS_S_S_S_S_S_S_S_S_S_S_S_Piiii_param_9,
	.param .u64 .ptr .align 1 _Z9kGradHessPdS_S_S_S_S_S_S_S_S_S_S_S_Piiii_param_10,
	.param .u64 .ptr .align 1 _Z9kGradHessPdS_S_S_S_S_S_S_S_S_S_S_S_Piiii_param_11,
	.param .u64 .ptr .align 1 _Z9kGradHessPdS_S_S_S_S_S_S_S_S_S_S_S_Piiii_param_12,
	.param .u64 .ptr .align 1 _Z9kGradHessPdS_S_S_S_S_S_S_S_S_S_S_S_Piiii_param_13,
	.param .u32 _Z9kGradHessPdS_S_S_S_S_S_S_S_S_S_S_S_Piiii_param_14,
	.param .u32 _Z9kGradHessPdS_S_S_S_S_S_S_S_S_S_S_S_Piiii_param_15,
	.param .u32 _Z9kGradHessPdS_S_S_S_S_S_S_S_S_S_S_S_Piiii_param_16
)
{
	.reg .pred 	%p<44>;
	.reg .b32 	%r<110>;
	.reg .b64 	%rd<147>;
	.reg .b64 	%fd<246>;

	ld.param.u64 	%rd31, [_Z9kGradHessPdS_S_S_S_S_S_S_S_S_S_S_S_Piiii_param_0];
	ld.param.u64 	%rd32, [_Z9kGradHessPdS_S_S_S_S_S_S_S_S_S_S_S_Piiii_param_1];
	ld.param.u64 	%rd33, [_Z9kGradHessPdS_S_S_S_S_S_S_S_S_S_S_S_Piiii_param_2];
	ld.param.u64 	%rd34, [_Z9kGradHessPdS_S_S_S_S_S_S_S_S_S_S_S_Piiii_param_3];
	ld.param.u64 	%rd35, [_Z9kGradHessPdS_S_S_S_S_S_S_S_S_S_S_S_Piiii_param_4];
	ld.param.u64 	%rd36, [_Z9kGradHessPdS_S_S_S_S_S_S_S_S_S_S_S_Piiii_param_5];
	ld.param.u64 	%rd37, [_Z9kGradHessPdS_S_S_S_S_S_S_S_S_S_S_S_Piiii_param_6];
	ld.param.u64 	%rd38, [_Z9kGradHessPdS_S_S_S_S_S_S_S_S_S_S_S_Piiii_param_7];
	ld.param.u64 	%rd39, [_Z9kGradHessPdS_S_S_S_S_S_S_S_S_S_S_S_Piiii_param_13];
	ld.param.u32 	%r19, [_Z9kGradHessPdS_S_S_S_S_S_S_S_S_S_S_S_Piiii_param_14];
	ld.param.u32 	%r20, [_Z9kGradHessPdS_S_S_S_S_S_S_S_S_S_S_S_Piiii_param_15];
	ld.param.u32 	%r21, [_Z9kGradHessPdS_S_S_S_S_S_S_S_S_S_S_S_Piiii_param_16];
	cvta.to.global.u64 	%rd1, %rd36;
	cvta.to.global.u64 	%rd2, %rd35;
	cvta.to.global.u64 	%rd3, %rd34;
	cvta.to.global.u64 	%rd4, %rd33;
	cvta.to.global.u64 	%rd5, %rd32;
	cvta.to.global.u64 	%rd6, %rd39;
	cvta.to.global.u64 	%rd7, %rd31;
	cvta.to.global.u64 	%rd8, %rd38;
	cvta.to.global.u64 	%rd9, %rd37;
	mov.u32 	%r22, %ctaid.x;
	mov.u32 	%r1, %ntid.x;
	mov.u32 	%r23, %tid.x;
	mad.lo.s32 	%r104, %r22, %r1, %r23;
	setp.ge.s32 	%p1, %r104, %r19;
	@%p1 bra 	$L__BB0_53;
	mov.u32 	%r24, %nctaid.x;
	mul.lo.s32 	%r3, %r1, %r24;
	add.s32 	%r4, %r21, 1;
	neg.s32 	%r5, %r21;
$L__BB0_2:
	setp.lt.s32 	%p2, %r21, 1;
	@%p2 bra 	$L__BB0_52;
	ld.param.u64 	%rd146, [_Z9kGradHessPdS_S_S_S_S_S_S_S_S_S_S_S_Piiii_param_12];
	ld.param.u64 	%rd145, [_Z9kGradHessPdS_S_S_S_S_S_S_S_S_S_S_S_Piiii_param_11];
	ld.param.u64 	%rd144, [_Z9kGradHessPdS_S_S_S_S_S_S_S_S_S_S_S_Piiii_param_10];
	ld.param.u64 	%rd143, [_Z9kGradHessPdS_S_S_S_S_S_S_S_S_S_S_S_Piiii_param_9];
	ld.param.u64 	%rd142, [_Z9kGradHessPdS_S_S_S_S_S_S_S_S_S_S_S_Piiii_param_8];
	cvta.to.global.u64 	%rd40, %rd142;
	mul.wide.s32 	%rd41, %r104, 8;
	add.s64 	%rd10, %rd40, %rd41;
	cvta.to.global.u64 	%rd42, %rd143;
	add.s64 	%rd11, %rd42, %rd41;
	cvta.to.global.u64 	%rd43, %rd144;
	add.s64 	%rd12, %rd43, %rd41;
	cvta.to.global.u64 	%rd44, %rd145;
	add.s64 	%rd13, %rd44, %rd41;
	cvta.to.global.u64 	%rd45, %rd146;
	add.s64 	%rd14, %rd45, %rd41;
	mov.b32 	%r107, 0;
	mov.u32 	%r105, %r104;
	mov.u32 	%r106, %r5;
$L__BB0_4:
	mul.wide.s32 	%rd15, %r105, 8;
	add.s64 	%rd46, %rd8, %rd15;
	add.s64 	%rd47, %rd9, %rd15;
	ld.global.f64 	%fd41, [%rd10];
	ld.global.f64 	%fd42, [%rd47];
	ld.global.f64 	%fd43, [%rd11];
	ld.global.f64 	%fd44, [%rd46];
	mul.f64 	%fd45, %fd43, %fd44;
	fma.rn.f64 	%fd1, %fd41, %fd42, %fd45;
	mul.f64 	%fd46, %fd44, %fd41;
	mul.f64 	%fd47, %fd43, %fd42;
	sub.f64 	%fd2, %fd46, %fd47;
	abs.f64 	%fd3, %fd1;
	abs.f64 	%fd4, %fd2;
	setp.leu.f64 	%p3, %fd4, %fd3;
	setp.gt.f64 	%p4, %fd4, %fd3;
	selp.f64 	%fd5, %fd4, %fd3, %p4;
	selp.f64 	%fd48, %fd3, %fd4, %p4;
	div.rn.f64 	%fd49, %fd48, %fd5;
	mul.f64 	%fd50, %fd49, %fd49;
	fma.rn.f64 	%fd51, %fd50, 0dBEF53E1D2A25FF7E, 0d3F2D3B63DBB65B49;
	fma.rn.f64 	%fd52, %fd51, %fd50, 0dBF5312788DDE082E;
	fma.rn.f64 	%fd53, %fd52, %fd50, 0d3F6F9690C8249315;
	fma.rn.f64 	%fd54, %fd53, %fd50, 0dBF82CF5AABC7CF0D;
	fma.rn.f64 	%fd55, %fd54, %fd50, 0d3F9162B0B2A3BFDE;
	fma.rn.f64 	%fd56, %fd55, %fd50, 0dBF9A7256FEB6FC6B;
	fma.rn.f64 	%fd57, %fd56, %fd50, 0d3FA171560CE4A489;
	fma.rn.f64 	%fd58, %fd57, %fd50, 0dBFA4F44D841450E4;
	fma.rn.f64 	%fd59, %fd58, %fd50, 0d3FA7EE3D3F36BB95;
	fma.rn.f64 	%fd60, %fd59, %fd50, 0dBFAAD32AE04A9FD1;
	fma.rn.f64 	%fd61, %fd60, %fd50, 0d3FAE17813D66954F;
	fma.rn.f64 	%fd62, %fd61, %fd50, 0dBFB11089CA9A5BCD;
	fma.rn.f64 	%fd63, %fd62, %fd50, 0d3FB3B12B2DB51738;
	fma.rn.f64 	%fd64, %fd63, %fd50, 0dBFB745D022F8DC5C;
	fma.rn.f64 	%fd65, %fd64, %fd50, 0d3FBC71C709DFE927;
	fma.rn.f64 	%fd66, %fd65, %fd50, 0dBFC2492491FA1744;
	fma.rn.f64 	%fd67, %fd66, %fd50, 0d3FC99999999840D2;
	fma.rn.f64 	%fd68, %fd67, %fd50, 0dBFD555555555544C;
	mul.f64 	%fd69, %fd50, %fd68;
	fma.rn.f64 	%fd6, %fd69, %fd49, %fd49;
	@%p3 bra 	$L__BB0_6;
	{
	.reg .b32 %temp; 
	mov.b64 	{%temp, %r27}, %fd1;
	}
	setp.lt.s32 	%p6, %r27, 0;
	neg.f64 	%fd72, %fd6;
	selp.f64 	%fd73, %fd6, %fd72, %p6;
	add.f64 	%fd242, %fd73, 0d3FF921FB54442D18;
	bra.uni 	$L__BB0_7;
$L__BB0_6:
	{
	.reg .b32 %temp; 
	mov.b64 	{%temp, %r26}, %fd1;
	}
	setp.lt.s32 	%p5, %r26, 0;
	mov.f64 	%fd70, 0d400921FB54442D18;
	sub.f64 	%fd71, %fd70, %fd6;
	selp.f64 	%fd242, %fd71, %fd6, %p5;
$L__BB0_7:
	setp.neu.f64 	%p7, %fd5, 0d0000000000000000;
	@%p7 bra 	$L__BB0_9;
	{
	.reg .b32 %temp; 
	mov.b64 	{%temp, %r29}, %fd1;
	}
	setp.lt.s32 	%p10, %r29, 0;
	selp.f64 	%fd243, 0d400921FB54442D18, 0d0000000000000000, %p10;
	bra.uni 	$L__BB0_10;
$L__BB0_9:
	setp.eq.f64 	%p8, %fd3, %fd4;
	{
	.reg .b32 %temp; 
	mov.b64 	{%temp, %r28}, %fd1;
	}
	setp.lt.s32 	%p9, %r28, 0;
	selp.f64 	%fd74, 0d4002D97C7F3321D2, 0d3FE921FB54442D18, %p9;
	selp.f64 	%fd243, %fd74, %fd242, %p8;
$L__BB0_10:
	add.rn.f64 	%fd75, %fd3, %fd4;
	add.s64 	%rd16, %rd7, %rd15;
	add.s64 	%rd17, %rd4, %rd15;
	setp.nan.f64 	%p11, %fd75, %fd75;
	copysign.f64 	%fd76, %fd2, %fd243;
	selp.f64 	%fd13, %fd75, %fd76, %p11;
	setp.eq.s32 	%p12, %r20, 3;
	@%p12 bra 	$L__BB0_19;
	setp.eq.s32 	%p13, %r20, 2;
	@%p13 bra 	$L__BB0_15;
	setp.ne.s32 	%p14, %r20, 1;
	@%p14 bra 	$L__BB0_25;
	mul.f64 	%fd107, %fd2, 0d401921FB53C8D4F1;
	ld.global.f64 	%fd108, [%rd12];
	mul.f64 	%fd14, %fd107, %fd108;
	neg.f64 	%fd109, %fd14;
	st.global.f64 	[%rd16], %fd109;
	setp.eq.f64 	%p20, %fd13, 0d0000000000000000;
	@%p20 bra 	$L__BB0_25;
	ld.global.f64 	%fd110, [%rd12];
	mul.f64 	%fd111, %fd110, 0d401921FB53C8D4F1;
	mul.f64 	%fd112, %fd14, %fd111;
	div.rn.f64 	%fd113, %fd112, %fd13;
	mul.wide.u32 	%rd61, %r107, 4;
	add.s64 	%rd62, %rd6, %rd61;
	ld.global.u32 	%r40, [%rd62];
	mad.lo.s32 	%r41, %r40, %r19, %r104;
	mul.wide.s32 	%rd63, %r41, 8;
	add.s64 	%rd64, %rd5, %rd63;
	st.global.f64 	[%rd64], %fd113;
	bra.uni 	$L__BB0_25;
$L__BB0_15:
	mul.f64 	%fd15, %fd2, 0d401921FB53C8D4F1;
	ld.global.f64 	%fd95, [%rd12];
	mul.f64 	%fd16, %fd15, %fd95;
	neg.f64 	%fd96, %fd16;
	st.global.f64 	[%rd16], %fd96;
	setp.eq.f64 	%p18, %fd13, 0d0000000000000000;
	mul.wide.u32 	%rd56, %r107, 4;
	add.s64 	%rd18, %rd6, %rd56;
	@%p18 bra 	$L__BB0_17;
	ld.global.f64 	%fd97, [%rd12];
	mul.f64 	%fd98, %fd97, 0d401921FB53C8D4F1;
	mul.f64 	%fd99, %fd16, %fd98;
	div.rn.f64 	%fd100, %fd99, %fd13;
	ld.global.u32 	%r36, [%rd18];
	mad.lo.s32 	%r37, %r36, %r19, %r104;
	mul.wide.s32 	%rd57, %r37, 8;
	add.s64 	%rd58, %rd5, %rd57;
	st.global.f64 	[%rd58], %fd100;
$L__BB0_17:
	ld.global.f64 	%fd101, [%rd13];
	mul.f64 	%fd17, %fd15, %fd101;
	neg.f64 	%fd102, %fd17;
	st.global.f64 	[%rd17], %fd102;
	@%p18 bra 	$L__BB0_25;
	ld.global.f64 	%fd103, [%rd13];
	mul.f64 	%fd104, %fd103, 0d401921FB53C8D4F1;
	mul.f64 	%fd105, %fd17, %fd104;
	div.rn.f64 	%fd106, %fd105, %fd13;
	ld.global.u32 	%r38, [%rd18];
	mad.lo.s32 	%r39, %r38, %r19, %r104;
	mul.wide.s32 	%rd59, %r39, 8;
	add.s64 	%rd60, %rd3, %rd59;
	st.global.f64 	[%rd60], %fd106;
	bra.uni 	$L__BB0_25;
$L__BB0_19:
	mul.f64 	%fd18, %fd2, 0d401921FB53C8D4F1;
	ld.global.f64 	%fd77, [%rd12];
	mul.f64 	%fd19, %fd18, %fd77;
	neg.f64 	%fd78, %fd19;
	st.global.f64 	[%rd16], %fd78;
	setp.eq.f64 	%p15, %fd13, 0d0000000000000000;
	mul.wide.u32 	%rd48, %r107, 4;
	add.s64 	%rd19, %rd6, %rd48;
	@%p15 bra 	$L__BB0_21;
	ld.global.f64 	%fd79, [%rd12];
	mul.f64 	%fd80, %fd79, 0d401921FB53C8D4F1;
	mul.f64 	%fd81, %fd19, %fd80;
	div.rn.f64 	%fd82, %fd81, %fd13;
	ld.global.u32 	%r30, [%rd19];
	mad.lo.s32 	%r31, %r30, %r19, %r104;
	mul.wide.s32 	%rd49, %r31, 8;
	add.s64 	%rd50, %rd5, %rd49;
	st.global.f64 	[%rd50], %fd82;
$L__BB0_21:
	ld.global.f64 	%fd83, [%rd13];
	mul.f64 	%fd20, %fd18, %fd83;
	neg.f64 	%fd84, %fd20;
	st.global.f64 	[%rd17], %fd84;
	@%p15 bra 	$L__BB0_23;
	ld.global.f64 	%fd85, [%rd13];
	mul.f64 	%fd86, %fd85, 0d401921FB53C8D4F1;
	mul.f64 	%fd87, %fd20, %fd86;
	div.rn.f64 	%fd88, %fd87, %fd13;
	ld.global.u32 	%r32, [%rd19];
	mad.lo.s32 	%r33, %r32, %r19, %r104;
	mul.wide.s32 	%rd51, %r33, 8;
	add.s64 	%rd52, %rd3, %rd51;
	st.global.f64 	[%rd52], %fd88;
$L__BB0_23:
	ld.global.f64 	%fd89, [%rd14];
	mul.f64 	%fd21, %fd18, %fd89;
	neg.f64 	%fd90, %fd21;
	add.s64 	%rd53, %rd2, %rd15;
	st.global.f64 	[%rd53], %fd90;
	@%p15 bra 	$L__BB0_25;
	ld.global.f64 	%fd91, [%rd14];
	mul.f64 	%fd92, %fd91, 0d401921FB53C8D4F1;
	mul.f64 	%fd93, %fd21, %fd92;
	div.rn.f64 	%fd94, %fd93, %fd13;
	ld.global.u32 	%r34, [%rd19];
	mad.lo.s32 	%r35, %r34, %r19, %r104;
	mul.wide.s32 	%rd54, %r35, 8;
	add.s64 	%rd55, %rd1, %rd54;
	st.global.f64 	[%rd55], %fd94;
$L__BB0_25:
	add.s32 	%r107, %r107, %r4;
	add.s32 	%r106, %r106, 1;
	setp.eq.s32 	%p21, %r106, 0;
	add.s32 	%r105, %r105, %r19;
	@%p21 bra 	$L__BB0_26;
	bra.uni 	$L__BB0_4;
$L__BB0_26:
	mov.b32 	%r108, 0;
$L__BB0_27:
	setp.eq.s32 	%p22, %r108, 0;
	@%p22 bra 	$L__BB0_51;
	mad.lo.s32 	%r44, %r108, %r19, %r104;
	mul.wide.s32 	%rd65, %r44, 8;
	add.s64 	%rd20, %rd9, %rd65;
	add.s64 	%rd21, %rd8, %rd65;
	add.s64 	%rd22, %rd7, %rd65;
	mad.lo.s32 	%r45, %r108, %r21, %r108;
	mul.wide.u32 	%rd66, %r45, 4;
	add.s64 	%rd23, %rd6, %rd66;
	add.s64 	%rd24, %rd4, %rd65;
	add.s64 	%rd25, %rd2, %rd65;
	mov.b32 	%r109, 0;
$L__BB0_29:
	ld.global.f64 	%fd114, [%rd20];
	neg.f64 	%fd115, %fd114;
	mad.lo.s32 	%r15, %r109, %r19, %r104;
	mul.wide.s32 	%rd67, %r15, 8;
	add.s64 	%rd68, %rd9, %rd67;
	ld.global.f64 	%fd116, [%rd68];
	mul.f64 	%fd117, %fd116, %fd115;
	ld.global.f64 	%fd118, [%rd21];
	add.s64 	%rd69, %rd8, %rd67;
	ld.global.f64 	%fd119, [%rd69];
	mul.f64 	%fd120, %fd118, %fd119;
	sub.f64 	%fd22, %fd117, %fd120;
	mul.f64 	%fd121, %fd118, %fd116;
	mul.f64 	%fd122, %fd119, %fd114;
	sub.f64 	%fd23, %fd121, %fd122;
	abs.f64 	%fd24, %fd22;
	abs.f64 	%fd25, %fd23;
	setp.leu.f64 	%p23, %fd25, %fd24;
	setp.gt.f64 	%p24, %fd25, %fd24;
	selp.f64 	%fd26, %fd25, %fd24, %p24;
	selp.f64 	%fd123, %fd24, %fd25, %p24;
	div.rn.f64 	%fd124, %fd123, %fd26;
	mul.f64 	%fd125, %fd124, %fd124;
	fma.rn.f64 	%fd126, %fd125, 0dBEF53E1D2A25FF7E, 0d3F2D3B63DBB65B49;
	fma.rn.f64 	%fd127, %fd126, %fd125, 0dBF5312788DDE082E;
	fma.rn.f64 	%fd128, %fd127, %fd125, 0d3F6F9690C8249315;
	fma.rn.f64 	%fd129, %fd128, %fd125, 0dBF82CF5AABC7CF0D;
	fma.rn.f64 	%fd130, %fd129, %fd125, 0d3F9162B0B2A3BFDE;
	fma.rn.f64 	%fd131, %fd130, %fd125, 0dBF9A7256FEB6FC6B;
	fma.rn.f64 	%fd132, %fd131, %fd125, 0d3FA171560CE4A489;
	fma.rn.f64 	%fd133, %fd132, %fd125, 0dBFA4F44D841450E4;
	fma.rn.f64 	%fd134, %fd133, %fd125, 0d3FA7EE3D3F36BB95;
	fma.rn.f64 	%fd135, %fd134, %fd125, 0dBFAAD32AE04A9FD1;
	fma.rn.f64 	%fd136, %fd135, %fd125, 0d3FAE17813D66954F;
	fma.rn.f64 	%fd137, %fd136, %fd125, 0dBFB11089CA9A5BCD;
	fma.rn.f64 	%fd138, %fd137, %fd125, 0d3FB3B12B2DB51738;
	fma.rn.f64 	%fd139, %fd138, %fd125, 0dBFB745D022F8DC5C;
	fma.rn.f64 	%fd140, %fd139, %fd125, 0d3FBC71C709DFE927;
	fma.rn.f64 	%fd141, %fd140, %fd125, 0dBFC2492491FA1744;
	fma.rn.f64 	%fd142, %fd141, %fd125, 0d3FC99999999840D2;
	fma.rn.f64 	%fd143, %fd142, %fd125, 0dBFD555555555544C;
	mul.f64 	%fd144, %fd125, %fd143;
	fma.rn.f64 	%fd27, %fd144, %fd124, %fd124;
	@%p23 bra 	$L__BB0_31;
	{
	.reg .b32 %temp; 
	mov.b64 	{%temp, %r47}, %fd22;
	}
	setp.lt.s32 	%p26, %r47, 0;
	neg.f64 	%fd147, %fd27;
	selp.f64 	%fd148, %fd27, %fd147, %p26;
	add.f64 	%fd244, %fd148, 0d3FF921FB54442D18;
	bra.uni 	$L__BB0_32;
$L__BB0_31:
	{
	.reg .b32 %temp; 
	mov.b64 	{%temp, %r46}, %fd22;
	}
	setp.lt.s32 	%p25, %r46, 0;
	mov.f64 	%fd145, 0d400921FB54442D18;
	sub.f64 	%fd146, %fd145, %fd27;
	selp.f64 	%fd244, %fd146, %fd27, %p25;
$L__BB0_32:
	setp.neu.f64 	%p27, %fd26, 0d0000000000000000;
	@%p27 bra 	$L__BB0_34;
	{
	.reg .b32 %temp; 
	mov.b64 	{%temp, %r49}, %fd22;
	}
	setp.lt.s32 	%p30, %r49, 0;
	selp.f64 	%fd245, 0d400921FB54442D18, 0d0000000000000000, %p30;
	bra.uni 	$L__BB0_35;
$L__BB0_34:
	setp.eq.f64 	%p28, %fd24, %fd25;
	{
	.reg .b32 %temp; 
	mov.b64 	{%temp, %r48}, %fd22;
	}
	setp.lt.s32 	%p29, %r48, 0;
	selp.f64 	%fd149, 0d4002D97C7F3321D2, 0d3FE921FB54442D18, %p29;
	selp.f64 	%fd245, %fd149, %fd244, %p28;
$L__BB0_35:
	add.rn.f64 	%fd150, %fd24, %fd25;
	setp.nan.f64 	%p31, %fd150, %fd150;
	copysign.f64 	%fd151, %fd23, %fd245;
	selp.f64 	%fd34, %fd150, %fd151, %p31;
	setp.eq.s32 	%p32, %r20, 3;
	@%p32 bra 	$L__BB0_44;
	setp.eq.s32 	%p33, %r20, 2;
	@%p33 bra 	$L__BB0_40;
	setp.ne.s32 	%p34, %r20, 1;
	@%p34 bra 	$L__BB0_50;
	ld.global.f64 	%fd227, [%rd12];
	mul.f64 	%fd228, %fd227, 0d401921FB53C8D4F1;
	mul.f64 	%fd35, %fd23, %fd228;
	ld.global.f64 	%fd229, [%rd22];
	add.f64 	%fd230, %fd229, %fd35;
	st.global.f64 	[%rd22], %fd230;
	mul.wide.s32 	%rd130, %r15, 8;
	add.s64 	%rd131, %rd7, %rd130;
	ld.global.f64 	%fd231, [%rd131];
	sub.f64 	%fd232, %fd231, %fd35;
	st.global.f64 	[%rd131], %fd232;
	setp.eq.f64 	%p40, %fd34, 0d0000000000000000;
	@%p40 bra 	$L__BB0_50;
	ld.global.f64 	%fd233, [%rd12];
	mul.f64 	%fd234, %fd233, 0d401921FB53C8D4F1;
	mul.f64 	%fd235, %fd35, %fd234;
	div.rn.f64 	%fd236, %fd235, %fd34;
	ld.global.u32 	%r95, [%rd23];
	mad.lo.s32 	%r96, %r95, %r19, %r104;
	mul.wide.s32 	%rd132, %r96, 8;
	add.s64 	%rd133, %rd5, %rd132;
	ld.global.f64 	%fd237, [%rd133];
	add.f64 	%fd238, %fd237, %fd236;
	st.global.f64 	[%rd133], %fd238;
	neg.f64 	%fd239, %fd236;
	mul.lo.s32 	%r97, %r109, %r21;
	add.s32 	%r98, %r97, %r108;
	mul.wide.u32 	%rd134, %r98, 4;
	add.s64 	%rd135, %rd6, %rd134;
	ld.global.u32 	%r99, [%rd135];
	mad.lo.s32 	%r100, %r99, %r19, %r104;
	mul.wide.s32 	%rd136, %r100, 8;
	add.s64 	%rd137, %rd5, %rd136;
	st.global.f64 	[%rd137], %fd239;
	add.s32 	%r101, %r97, %r109;
	mul.wide.u32 	%rd138, %r101, 4;
	add.s64 	%rd139, %rd6, %rd138;
	ld.global.u32 	%r102, [%rd139];
	mad.lo.s32 	%r103, %r102, %r19, %r104;
	mul.wide.s32 	%rd140, %r103, 8;
	add.s64 	%rd141, %rd5, %rd140;
	ld.global.f64 	%fd240, [%rd141];
	add.f64 	%fd241, %fd236, %fd240;
	st.global.f64 	[%rd141], %fd241;
	bra.uni 	$L__BB0_50;
$L__BB0_40:
	ld.global.f64 	%fd197, [%rd12];
	mul.f64 	%fd198, %fd197, 0d401921FB53C8D4F1;
	mul.f64 	%fd36, %fd23, %fd198;
	ld.global.f64 	%fd199, [%rd22];
	add.f64 	%fd200, %fd199, %fd36;
	st.global.f64 	[%rd22], %fd200;
	mul.wide.s32 	%rd106, %r15, 8;
	add.s64 	%rd107, %rd7, %rd106;
	ld.global.f64 	%fd201, [%rd107];
	sub.f64 	%fd202, %fd201, %fd36;
	st.global.f64 	[%rd107], %fd202;
	setp.eq.f64 	%p38, %fd34, 0d0000000000000000;
	@%p38 bra 	$L__BB0_42;
	ld.global.f64 	%fd203, [%rd12];
	mul.f64 	%fd204, %fd203, 0d401921FB53C8D4F1;
	mul.f64 	%fd205, %fd36, %fd204;
	div.rn.f64 	%fd206, %fd205, %fd34;
	ld.global.u32 	%r77, [%rd23];
	mad.lo.s32 	%r78, %r77, %r19, %r104;
	mul.wide.s32 	%rd108, %r78, 8;
	add.s64 	%rd109, %rd5, %rd108;
	ld.global.f64 	%fd207, [%rd109];
	add.f64 	%fd208, %fd207, %fd206;
	st.global.f64 	[%rd109], %fd208;
	neg.f64 	%fd209, %fd206;
	mul.lo.s32 	%r79, %r109, %r21;
	add.s32 	%r80, %r79, %r108;
	mul.wide.u32 	%rd110, %r80, 4;
	add.s64 	%rd111, %rd6, %rd110;
	ld.global.u32 	%r81, [%rd111];
	mad.lo.s32 	%r82, %r81, %r19, %r104;
	mul.wide.s32 	%rd112, %r82, 8;
	add.s64 	%rd113, %rd5, %rd112;
	st.global.f64 	[%rd113], %fd209;
	add.s32 	%r83, %r79, %r109;
	mul.wide.u32 	%rd114, %r83, 4;
	add.s64 	%rd115, %rd6, %rd114;
	ld.global.u32 	%r84, [%rd115];
	mad.lo.s32 	%r85, %r84, %r19, %r104;
	mul.wide.s32 	%rd116, %r85, 8;
	add.s64 	%rd117, %rd5, %rd116;
	ld.global.f64 	%fd210, [%rd117];
	add.f64 	%fd211, %fd206, %fd210;
	st.global.f64 	[%rd117], %fd211;
$L__BB0_42:
	ld.global.f64 	%fd212, [%rd13];
	mul.f64 	%fd213, %fd212, 0d401921FB53C8D4F1;
	mul.f64 	%fd37, %fd23, %fd213;
	ld.global.f64 	%fd214, [%rd24];
	add.f64 	%fd215, %fd214, %fd37;
	st.global.f64 	[%rd24], %fd215;
	mul.wide.s32 	%rd118, %r15, 8;
	add.s64 	%rd119, %rd4, %rd118;
	ld.global.f64 	%fd216, [%rd119];
	sub.f64 	%fd217, %fd216, %fd37;
	st.global.f64 	[%rd119], %fd217;
	@%p38 bra 	$L__BB0_50;
	ld.global.f64 	%fd218, [%rd13];
	mul.f64 	%fd219, %fd218, 0d401921FB53C8D4F1;
	mul.f64 	%fd220, %fd37, %fd219;
	div.rn.f64 	%fd221, %fd220, %fd34;
	ld.global.u32 	%r86, [%rd23];
	mad.lo.s32 	%r87, %r86, %r19, %r104;
	mul.wide.s32 	%rd120, %r87, 8;
	add.s64 	%rd121, %rd3, %rd120;
	ld.global.f64 	%fd222, [%rd121];
	add.f64 	%fd223, %fd222, %fd221;
	st.global.f64 	[%rd121], %fd223;
	neg.f64 	%fd224, %fd221;
	mul.lo.s32 	%r88, %r109, %r21;
	add.s32 	%r89, %r88, %r108;
	mul.wide.u32 	%rd122, %r89, 4;
	add.s64 	%rd123, %rd6, %rd122;
	ld.global.u32 	%r90, [%rd123];
	mad.lo.s32 	%r91, %r90, %r19, %r104;
	mul.wide.s32 	%rd124, %r91, 8;
	add.s64 	%rd125, %rd3, %rd124;
	st.global.f64 	[%rd125], %fd224;
	add.s32 	%r92, %r88, %r109;
	mul.wide.u32 	%rd126, %r92, 4;
	add.s64 	%rd127, %rd6, %rd126;
	ld.global.u32 	%r93, [%rd127];
	mad.lo.s32 	%r94, %r93, %r19, %r104;
	mul.wide.s32 	%rd128, %r94, 8;
	add.s64 	%rd129, %rd3, %rd128;
	ld.global.f64 	%fd225, [%rd129];
	add.f64 	%fd226, %fd221, %fd225;
	st.global.f64 	[%rd129], %fd226;
	bra.uni 	$L__BB0_50;
$L__BB0_44:
	ld.global.f64 	%fd152, [%rd12];
	mul.f64 	%fd153, %fd152, 0d401921FB53C8D4F1;
	mul.f64 	%fd38, %fd23, %fd153;
	ld.global.f64 	%fd154, [%rd22];
	add.f64 	%fd155, %fd154, %fd38;
	st.global.f64 	[%rd22], %fd155;
	mul.wide.s32 	%rd70, %r15, 8;
	add.s64 	%rd71, %rd7, %rd70;
	ld.global.f64 	%fd156, [%rd71];
	sub.f64 	%fd157, %fd156, %fd38;
	st.global.f64 	[%rd71], %fd157;
	setp.eq.f64 	%p35, %fd34, 0d0000000000000000;
	@%p35 bra 	$L__BB0_46;
	ld.global.f64 	%fd158, [%rd12];
	mul.f64 	%fd159, %fd158, 0d401921FB53C8D4F1;
	mul.f64 	%fd160, %fd38, %fd159;
	div.rn.f64 	%fd161, %fd160, %fd34;
	ld.global.u32 	%r50, [%rd23];
	mad.lo.s32 	%r51, %r50, %r19, %r104;
	mul.wide.s32 	%rd72, %r51, 8;
	add.s64 	%rd73, %rd5, %rd72;
	ld.global.f64 	%fd162, [%rd73];
	add.f64 	%fd163, %fd162, %fd161;
	st.global.f64 	[%rd73], %fd163;
	neg.f64 	%fd164, %fd161;
	mul.lo.s32 	%r52, %r109, %r21;
	add.s32 	%r53, %r52, %r108;
	mul.wide.u32 	%rd74, %r53, 4;
	add.s64 	%rd75, %rd6, %rd74;
	ld.global.u32 	%r54, [%rd75];
	mad.lo.s32 	%r55, %r54, %r19, %r104;
	mul.wide.s32 	%rd76, %r55, 8;
	add.s64 	%rd77, %rd5, %rd76;
	st.global.f64 	[%rd77], %fd164;
	add.s32 	%r56, %r52, %r109;
	mul.wide.u32 	%rd78, %r56, 4;
	add.s64 	%rd79, %rd6, %rd78;
	ld.global.u32 	%r57, [%rd79];
	mad.lo.s32 	%r58, %r57, %r19, %r104;
	mul.wide.s32 	%rd80, %r58, 8;
	add.s64 	%rd81, %rd5, %rd80;
	ld.global.f64 	%fd165, [%rd81];
	add.f64 	%fd166, %fd161, %fd165;
	st.global.f64 	[%rd81], %fd166;
$L__BB0_46:
	ld.global.f64 	%fd167, [%rd13];
	mul.f64 	%fd168, %fd167, 0d401921FB53C8D4F1;
	mul.f64 	%fd39, %fd23, %fd168;
	ld.global.f64 	%fd169, [%rd24];
	add.f64 	%fd170, %fd169, %fd39;
	st.global.f64 	[%rd24], %fd170;
	mul.wide.s32 	%rd82, %r15, 8;
	add.s64 	%rd83, %rd4, %rd82;
	ld.global.f64 	%fd171, [%rd83];
	sub.f64 	%fd172, %fd171, %fd39;
	st.global.f64 	[%rd83], %fd172;
	@%p35 bra 	$L__BB0_48;
	ld.global.f64 	%fd173, [%rd13];
	mul.f64 	%fd174, %fd173, 0d401921FB53C8D4F1;
	mul.f64 	%fd175, %fd39, %fd174;
	div.rn.f64 	%fd176, %fd175, %fd34;
	ld.global.u32 	%r59, [%rd23];
	mad.lo.s32 	%r60, %r59, %r19, %r104;
	mul.wide.s32 	%rd84, %r60, 8;
	add.s64 	%rd85, %rd3, %rd84;
	ld.global.f64 	%fd177, [%rd85];
	add.f64 	%fd178, %fd177, %fd176;
	st.global.f64 	[%rd85], %fd178;
	neg.f64 	%fd179, %fd176;
	mul.lo.s32 	%r61, %r109, %r21;
	add.s32 	%r62, %r61, %r108;
	mul.wide.u32 	%rd86, %r62, 4;
	add.s64 	%rd87, %rd6, %rd86;
	ld.global.u32 	%r63, [%rd87];
	mad.lo.s32 	%r64, %r63, %r19, %r104;
	mul.wide.s32 	%rd88, %r64, 8;
	add.s64 	%rd89, %rd3, %rd88;
	st.global.f64 	[%rd89], %fd179;
	add.s32 	%r65, %r61, %r109;
	mul.wide.u32 	%rd90, %r65, 4;
	add.s64 	%rd91, %rd6, %rd90;
	ld.global.u32 	%r66, [%rd91];
	mad.lo.s32 	%r67, %r66, %r19, %r104;
	mul.wide.s32 	%rd92, %r67, 8;
	add.s64 	%rd93, %rd3, %rd92;
	ld.global.f64 	%fd180, [%rd93];
	add.f64 	%fd181, %fd176, %fd180;
	st.global.f64 	[%rd93], %fd181;
$L__BB0_48:
	ld.global.f64 	%fd182, [%rd14];
	mul.f64 	%fd183, %fd182, 0d401921FB53C8D4F1;
	mul.f64 	%fd40, %fd23, %fd183;
	ld.global.f64 	%fd184, [%rd25];
	add.f64 	%fd185, %fd184, %fd40;
	st.global.f64 	[%rd25], %fd185;
	mul.wide.s32 	%rd94, %r15, 8;
	add.s64 	%rd95, %rd2, %rd94;
	ld.global.f64 	%fd186, [%rd95];
	sub.f64 	%fd187, %fd186, %fd40;
	st.global.f64 	[%rd95], %fd187;
	@%p35 bra 	$L__BB0_50;
	ld.global.f64 	%fd188, [%rd14];
	mul.f64 	%fd189, %fd188, 0d401921FB53C8D4F1;
	mul.f64 	%fd190, %fd40, %fd189;
	div.rn.f64 	%fd191, %fd190, %fd34;
	ld.global.u32 	%r68, [%rd23];
	mad.lo.s32 	%r69, %r68, %r19, %r104;
	mul.wide.s32 	%rd96, %r69, 8;
	add.s64 	%rd97, %rd1, %rd96;
	ld.global.f64 	%fd192, [%rd97];
	add.f64 	%fd193, %fd192, %fd191;
	st.global.f64 	[%rd97], %fd193;
	neg.f64 	%fd194, %fd191;
	mul.lo.s32 	%r70, %r109, %r21;
	add.s32 	%r71, %r70, %r108;
	mul.wide.u32 	%rd98, %r71, 4;
	add.s64 	%rd99, %rd6, %rd98;
	ld.global.u32 	%r72, [%rd99];
	mad.lo.s32 	%r73, %r72, %r19, %r104;
	mul.wide.s32 	%rd100, %r73, 8;
	add.s64 	%rd101, %rd1, %rd100;
	st.global.f64 	[%rd101], %fd194;
	add.s32 	%r74, %r70, %r109;
	mul.wide.u32 	%rd102, %r74, 4;
	add.s64 	%rd103, %rd6, %rd102;
	ld.global.u32 	%r75, [%rd103];
	mad.lo.s32 	%r76, %r75, %r19, %r104;
	mul.wide.s32 	%rd104, %r76, 8;
	add.s64 	%rd105, %rd1, %rd104;
	ld.global.f64 	%fd195, [%rd105];
	add.f64 	%fd196, %fd191, %fd195;
	st.global.f64 	[%rd105], %fd196;
$L__BB0_50:
	add.s32 	%r109, %r109, 1;
	setp.ne.s32 	%p41, %r109, %r108;
	@%p41 bra 	$L__BB0_29;
$L__BB0_51:
	add.s32 	%r108, %r108, 1;
	setp.ne.s32 	%p42, %r108, %r21;
	@%p42 bra 	$L__BB0_27;
$L__BB0_52:
	add.s32 	%r104, %r104, %r3;
	setp.lt.s32 	%p43, %r104, %r19;
	@%p43 bra 	$L__BB0_2;
$L__BB0_53:
	ret;

}


// ===== COMPILED SASS (sm_100) =====

	.target	sm_100

	.elftype	@"ET_EXEC"


//--------------------- .note.nv.tkinfo           --------------------------
	.section	.note.nv.tkinfo,"",@"SHT_NOTE"
	.sectionflags	@"SHF_NOTE_NV_TKINFO"
	.tkinfo
        /*0018*/ 	.word	0x00000002
        /*0030*/ 	.string	""
        /*0030*/ 	.string	"ptxas"
        /*0030*/ 	.string	"Cuda compilation tools, release 13.0, V13.0.88"
        /*0030*/ 	.string	"Build cuda_13.0.r13.0/compiler.36424714_0"
        /*0030*/ 	.string	"-arch sm_100 -m 64 "



//--------------------- .note.nv.cuinfo           --------------------------
	.section	.note.nv.cuinfo,"",@"SHT_NOTE"
	.sectionflags	@"SHF_NOTE_NV_CUINFO"
        /*0018*/ 	.short	0x0002
        /*001a*/ 	.short	0x0064
        /*001c*/ 	.short	0x0082
	.zero		2


//--------------------- .nv.info                  --------------------------
	.section	.nv.info,"",@"SHT_CUDA_INFO"
	.align	4


	//----- nvinfo : EIATTR_REGCOUNT
	.align		4
        /*0000*/ 	.byte	0x04, 0x2f
        /*0002*/ 	.short	(.L_1 - .L_0)
	.align		4
.L_0:
        /*0004*/ 	.word	index@(_Z9kGradHessPdS_S_S_S_S_S_S_S_S_S_S_S_Piiii)
        /*0008*/ 	.word	0x00000032


	//----- nvinfo : EIATTR_FRAME_SIZE
	.align		4
.L_1:
        /*000c*/ 	.byte	0x04, 0x11
        /*000e*/ 	.short	(.L_3 - .L_2)
	.align		4
.L_2:
        /*0010*/ 	.word	index@($__internal_0_$__cuda_sm20_div_rn_f64_full)
        /*0014*/ 	.word	0x00000000


	//----- nvinfo : EIATTR_FRAME_SIZE
	.align		4
.L_3:
        /*0018*/ 	.byte	0x04, 0x11
        /*001a*/ 	.short	(.L_5 - .L_4)
	.align		4
.L_4:
        /*001c*/ 	.word	index@(_Z9kGradHessPdS_S_S_S_S_S_S_S_S_S_S_S_Piiii)
        /*0020*/ 	.word	0x00000000


	//----- nvinfo : EIATTR_MIN_STACK_SIZE
	.align		4
.L_5:
        /*0024*/ 	.byte	0x04, 0x12
        /*0026*/ 	.short	(.L_7 - .L_6)
	.align		4
.L_6:
        /*0028*/ 	.word	index@(_Z9kGradHessPdS_S_S_S_S_S_S_S_S_S_S_S_Piiii)
        /*002c*/ 	.word	0x00000000
.L_7:


//--------------------- .nv.compat                --------------------------
	.section	.nv.compat,"",@"SHT_CUDA_COMPAT_INFO"
	.align	4
        /*0000*/ 	.byte	0x02, 0x09, 0x00, 0x00, 0x02, 0x02, 0x01, 0x00, 0x02, 0x05, 0x05, 0x00, 0x03, 0x07, 0x01, 0x01
        /*0010*/ 	.byte	0x02, 0x03, 0x00, 0x00, 0x02, 0x06, 0x01, 0x00, 0x04, 0x0b, 0x08, 0x00, 0x01, 0x00, 0x00, 0x00
        /*0020*/ 	.byte	0x00, 0x00, 0x00, 0x00


//--------------------- .nv.info._Z9kGradHessPdS_S_S_S_S_S_S_S_S_S_S_S_Piiii --------------------------
	.section	.nv.info._Z9kGradHessPdS_S_S_S_S_S_S_S_S_S_S_S_Piiii,"",@"SHT_CUDA_INFO"
	.sectionflags	@""
	.align	4


	//----- nvinfo : EIATTR_CUDA_API_VERSION
	.align		4
        /*0000*/ 	.byte	0x04, 0x37
        /*0002*/ 	.short	(.L_9 - .L_8)
.L_8:
        /*0004*/ 	.word	0x00000082


	//----- nvinfo : EIATTR_KPARAM_INFO
	.align		4
.L_9:
        /*0008*/ 	.byte	0x04, 0x17
        /*000a*/ 	.short	(.L_11 - .L_10)
.L_10:
        /*000c*/ 	.word	0x00000000
        /*0010*/ 	.short	0x0010
        /*0012*/ 	.short	0x0078
        /*0014*/ 	.byte	0x00, 0xf0, 0x11, 0x00


	//----- nvinfo : EIATTR_KPARAM_INFO
	.align		4
.L_11:
        /*0018*/ 	.byte	0x04, 0x17
        /*001a*/ 	.short	(.L_13 - .L_12)
.L_12:
        /*001c*/ 	.word	0x00000000
        /*0020*/ 	.short	0x000f
        /*0022*/ 	.short	0x0074
        /*0024*/ 	.byte	0x00, 0xf0, 0x11, 0x00


	//----- nvinfo : EIATTR_KPARAM_INFO
	.align		4
.L_13:
        /*0028*/ 	.byte	0x04, 0x17
        /*002a*/ 	.short	(.L_15 - .L_14)
.L_14:
        /*002c*/ 	.word	0x00000000
        /*0030*/ 	.short	0x000e
        /*0032*/ 	.short	0x0070
        /*0034*/ 	.byte	0x00, 0xf0, 0x11, 0x00


	//----- nvinfo : EIATTR_KPARAM_INFO
	.align		4
.L_15:
        /*0038*/ 	.byte	0x04, 0x17
        /*003a*/ 	.short	(.L_17 - .L_16)
.L_16:
        /*003c*/ 	.word	0x00000000
        /*0040*/ 	.short	0x000d
        /*0042*/ 	.short	0x0068
        /*0044*/ 	.byte	0x00, 0xf5, 0x21, 0x00


	//----- nvinfo : EIATTR_KPARAM_INFO
	.align		4
.L_17:
        /*0048*/ 	.byte	0x04, 0x17
        /*004a*/ 	.short	(.L_19 - .L_18)
.L_18:
        /*004c*/ 	.word	0x00000000
        /*0050*/ 	.short	0x000c
        /*0052*/ 	.short	0x0060
        /*0054*/ 	.byte	0x00, 0xf5, 0x21, 0x00


	//----- nvinfo : EIATTR_KPARAM_INFO
	.align		4
.L_19:
        /*0058*/ 	.byte	0x04, 0x17
        /*005a*/ 	.short	(.L_21 - .L_20)
.L_20:
        /*005c*/ 	.word	0x00000000
        /*0060*/ 	.short	0x000b
        /*0062*/ 	.short	0x0058
        /*0064*/ 	.byte	0x00, 0xf5, 0x21, 0x00


	//----- nvinfo : EIATTR_KPARAM_INFO
	.align		4
.L_21:
        /*0068*/ 	.byte	0x04, 0x17
        /*006a*/ 	.short	(.L_23 - .L_22)
.L_22:
        /*006c*/ 	.word	0x00000000
        /*0070*/ 	.short	0x000a
        /*0072*/ 	.short	0x0050
        /*0074*/ 	.byte	0x00, 0xf5, 0x21, 0x00


	//----- nvinfo : EIATTR_KPARAM_INFO
	.align		4
.L_23:
        /*0078*/ 	.byte	0x04, 0x17
        /*007a*/ 	.short	(.L_25 - .L_24)
.L_24:
        /*007c*/ 	.word	0x00000000
        /*0080*/ 	.short	0x0009
        /*0082*/ 	.short	0x0048
        /*0084*/ 	.byte	0x00, 0xf5, 0x21, 0x00


	//----- nvinfo : EIATTR_KPARAM_INFO
	.align		4
.L_25:
        /*0088*/ 	.byte	0x04, 0x17
        /*008a*/ 	.short	(.L_27 - .L_26)
.L_26:
        /*008c*/ 	.word	0x00000000
        /*0090*/ 	.short	0x0008
        /*0092*/ 	.short	0x0040
        /*0094*/ 	.byte	0x00, 0xf5, 0x21, 0x00


	//----- nvinfo : EIATTR_KPARAM_INFO
	.align		4
.L_27:
        /*0098*/ 	.byte	0x04, 0x17
        /*009a*/ 	.short	(.L_29 - .L_28)
.L_28:
        /*009c*/ 	.word	0x00000000
        /*00a0*/ 	.short	0x0007
        /*00a2*/ 	.short	0x0038
        /*00a4*/ 	.byte	0x00, 0xf5, 0x21, 0x00


	//----- nvinfo : EIATTR_KPARAM_INFO
	.align		4
.L_29:
        /*00a8*/ 	.byte	0x04, 0x17
        /*00aa*/ 	.short	(.L_31 - .L_30)
.L_30:
        /*00ac*/ 	.word	0x00000000
        /*00b0*/ 	.short	0x0006
        /*00b2*/ 	.short	0x0030
        /*00b4*/ 	.byte	0x00, 0xf5, 0x21, 0x00


	//----- nvinfo : EIATTR_KPARAM_INFO
	.align		4
.L_31:
        /*00b8*/ 	.byte	0x04, 0x17
        /*00ba*/ 	.short	(.L_33 - .L_32)
.L_32:
        /*00bc*/ 	.word	0x00000000
        /*00c0*/ 	.short	0x0005
        /*00c2*/ 	.short	0x0028
        /*00c4*/ 	.byte	0x00, 0xf5, 0x21, 0x00


	//----- nvinfo : EIATTR_KPARAM_INFO
	.align		4
.L_33:
        /*00c8*/ 	.byte	0x04, 0x17
        /*00ca*/ 	.short	(.L_35 - .L_34)
.L_34:
        /*00cc*/ 	.word	0x00000000
        /*00d0*/ 	.short	0x0004
        /*00d2*/ 	.short	0x0020
        /*00d4*/ 	.byte	0x00, 0xf5, 0x21, 0x00


	//----- nvinfo : EIATTR_KPARAM_INFO
	.align		4
.L_35:
        /*00d8*/ 	.byte	0x04, 0x17
        /*00da*/ 	.short	(.L_37 - .L_36)
.L_36:
        /*00dc*/ 	.word	0x00000000
        /*00e0*/ 	.short	0x0003
        /*00e2*/ 	.short	0x0018
        /*00e4*/ 	.byte	0x00, 0xf5, 0x21, 0x00


	//----- nvinfo : EIATTR_KPARAM_INFO
	.align		4
.L_37:
        /*00e8*/ 	.byte	0x04, 0x17
        /*00ea*/ 	.short	(.L_39 - .L_38)
.L_38:
        /*00ec*/ 	.word	0x00000000
        /*00f0*/ 	.short	0x0002
        /*00f2*/ 	.short	0x0010
        /*00f4*/ 	.byte	0x00, 0xf5, 0x21, 0x00


	//----- nvinfo : EIATTR_KPARAM_INFO
	.align		4
.L_39:
        /*00f8*/ 	.byte	0x04, 0x17
        /*00fa*/ 	.short	(.L_41 - .L_40)
.L_40:
        /*00fc*/ 	.word	0x00000000
        /*0100*/ 	.short	0x0001
        /*0102*/ 	.short	0x0008
        /*0104*/ 	.byte	0x00, 0xf5, 0x21, 0x00


	//----- nvinfo : EIATTR_KPARAM_INFO
	.align		4
.L_41:
        /*0108*/ 	.byte	0x04, 0x17
        /*010a*/ 	.short	(.L_43 - .L_42)
.L_42:
        /*010c*/ 	.word	0x00000000
        /*0110*/ 	.short	0x0000
        /*0112*/ 	.short	0x0000
        /*0114*/ 	.byte	0x00, 0xf5, 0x21, 0x00


	//----- nvinfo : EIATTR_SPARSE_MMA_MASK
	.align		4
.L_43:
        /*0118*/ 	.byte	0x03, 0x50
        /*011a*/ 	.short	0x0000


	//----- nvinfo : EIATTR_MAXREG_COUNT
	.align		4
        /*011c*/ 	.byte	0x03, 0x1b
        /*011e*/ 	.short	0x00ff


	//----- nvinfo : EIATTR_MERCURY_ISA_VERSION
	.align		4
        /*0120*/ 	.byte	0x03, 0x5f
        /*0122*/ 	.short	0x0101


	//----- nvinfo : EIATTR_VRC_CTA_INIT_COUNT
	.align		4
        /*0124*/ 	.byte	0x02, 0x4a
	.zero		1
	.zero		1


	//----- nvinfo : EIATTR_EXIT_INSTR_OFFSETS
	.align		4
        /*0128*/ 	.byte	0x04, 0x1c
        /*012a*/ 	.short	(.L_45 - .L_44)


	//   ....[0]....
.L_44:
        /*012c*/ 	.word	0x00000070


	//   ....[1]....
        /*0130*/ 	.word	0x00003df0


	//----- nvinfo : EIATTR_CRS_STACK_SIZE
	.align		4
.L_45:
        /*0134*/ 	.byte	0x04, 0x1e
        /*0136*/ 	.short	(.L_47 - .L_46)
.L_46:
        /*0138*/ 	.word	0x00000000


	//----- nvinfo : EIATTR_CBANK_PARAM_SIZE
	.align		4
.L_47:
        /*013c*/ 	.byte	0x03, 0x19
        /*013e*/ 	.short	0x007c


	//----- nvinfo : EIATTR_PARAM_CBANK
	.align		4
        /*0140*/ 	.byte	0x04, 0x0a
        /*0142*/ 	.short	(.L_49 - .L_48)
	.align		4
.L_48:
        /*0144*/ 	.word	index@(.nv.constant0._Z9kGradHessPdS_S_S_S_S_S_S_S_S_S_S_S_Piiii)
        /*0148*/ 	.short	0x0380
        /*014a*/ 	.short	0x007c


	//----- nvinfo : EIATTR_SW_WAR
	.align		4
.L_49:
        /*014c*/ 	.byte	0x04, 0x36
        /*014e*/ 	.short	(.L_51 - .L_50)
.L_50:
        /*0150*/ 	.word	0x00000008
.L_51:


//--------------------- .nv.callgraph             --------------------------
	.section	.nv.callgraph,"",@"SHT_CUDA_CALLGRAPH"
	.align	4
	.sectionentsize	8
	.align		4
        /*0000*/ 	.word	0x00000000
	.align		4
        /*0004*/ 	.word	0xffffffff
	.align		4
        /*0008*/ 	.word	0x00000000
	.align		4
        /*000c*/ 	.word	0xfffffffe
	.align		4
        /*0010*/ 	.word	0x00000000
	.align		4
        /*0014*/ 	.word	0xfffffffd
	.align		4
        /*0018*/ 	.word	0x00000000
	.align		4
        /*001c*/ 	.word	0xfffffffc


//--------------------- .text._Z9kGradHessPdS_S_S_S_S_S_S_S_S_S_S_S_Piiii --------------------------
	.section	.text._Z9kGradHessPdS_S_S_S_S_S_S_S_S_S_S_S_Piiii,"ax",@progbits
	.align	128
        .global         _Z9kGradHessPdS_S_S_S_S_S_S_S_S_S_S_S_Piiii
        .type           _Z9kGradHessPdS_S_S_S_S_S_S_S_S_S_S_S_Piiii,@function
        .size           _Z9kGradHessPdS_S_S_S_S_S_S_S_S_S_S_S_Piiii,(.L_x_60 - _Z9kGradHessPdS_S_S_S_S_S_S_S_S_S_S_S_Piiii)
        .other          _Z9kGradHessPdS_S_S_S_S_S_S_S_S_S_S_S_Piiii,@"STO_CUDA_ENTRY STV_DEFAULT"
_Z9kGradHessPdS_S_S_S_S_S_S_S_S_S_S_S_Piiii:
.text._Z9kGradHessPdS_S_S_S_S_S_S_S_S_S_S_S_Piiii:
[----:B------:R-:W-:Y:S01]  /*0000*/  LDC R1, c[0x0][0x37c] ;  /* 0x0000df00ff017b82 */ /* 0x000fe20000000800 */
[----:B------:R-:W0:Y:S07]  /*0010*/  S2R R3, SR_TID.X ;  /* 0x0000000000037919 */ /* 0x000e2e0000002100 */
[----:B------:R-:W0:Y:S01]  /*0020*/  S2UR UR4, SR_CTAID.X ;  /* 0x00000000000479c3 */ /* 0x000e220000002500 */
[----:B------:R-:W1:Y:S07]  /*0030*/  LDCU UR5, c[0x0][0x3f0] ;  /* 0x00007e00ff0577ac */ /* 0x000e6e0008000800 */
[----:B------:R-:W0:Y:S02]  /*0040*/  LDC R0, c[0x0][0x360] ;  /* 0x0000d800ff007b82 */ /* 0x000e240000000800 */
[----:B0-----:R-:W-:-:S05]  /*0050*/  IMAD R3, R0, UR4, R3 ;  /* 0x0000000400037c24 */ /* 0x001fca000f8e0203 */
[----:B-1----:R-:W-:-:S13]  /*0060*/  ISETP.GE.AND P0, PT, R3, UR5, PT ;  /* 0x0000000503007c0c */ /* 0x002fda000bf06270 */
[----:B------:R-:W-:Y:S05]  /*0070*/  @P0 EXIT ;  /* 0x000000000000094d */ /* 0x000fea0003800000 */
[----:B------:R-:W0:Y:S01]  /*0080*/  LDCU UR10, c[0x0][0x370] ;  /* 0x00006e00ff0a77ac */ /* 0x000e220008000800 */
[----:B------:R-:W1:Y:S01]  /*0090*/  LDCU UR4, c[0x0][0x3f8] ;  /* 0x00007f00ff0477ac */ /* 0x000e620008000800 */
[----:B------:R-:W2:Y:S01]  /*00a0*/  LDCU.64 UR6, c[0x0][0x358] ;  /* 0x00006b00ff0677ac */ /* 0x000ea20008000a00 */
[----:B------:R-:W3:Y:S01]  /*00b0*/  LDCU UR5, c[0x0][0x3f0] ;  /* 0x00007e00ff0577ac */ /* 0x000ee20008000800 */
[----:B------:R-:W4:Y:S01]  /*00c0*/  LDCU UR8, c[0x0][0x3f8] ;  /* 0x00007f00ff0877ac */ /* 0x000f220008000800 */
[----:B0-----:R-:W-:Y:S01]  /*00d0*/  IMAD R0, R0, UR10, RZ ;  /* 0x0000000a00007c24 */ /* 0x001fe2000f8e02ff */
[----:B------:R-:W0:Y:S01]  /*00e0*/  LDCU UR9, c[0x0][0x3f4] ;  /* 0x00007e80ff0977ac */ /* 0x000e220008000800 */
[----:B-12---:R-:W-:-:S12]  /*00f0*/  UIADD3 UR4, UPT, UPT, -UR4, URZ, URZ ;  /* 0x000000ff04047290 */ /* 0x006fd8000fffe1ff */
.L_x_53:
[----:B-1----:R-:W1:Y:S02]  /*0100*/  LDCU UR10, c[0x0][0x3f8] ;  /* 0x00007f00ff0a77ac */ /* 0x002e640008000800 */
[----:B-1----:R-:W-:-:S09]  /*0110*/  UISETP.GE.AND UP0, UPT, UR10, 0x1, UPT ;  /* 0x000000010a00788c */ /* 0x002fd2000bf06270 */
[----:B0-234-:R-:W-:Y:S05]  /*0120*/  BRA.U !UP0, `(.L_x_0) ;  /* 0x0000003d08207547 */ /* 0x01dfea000b800000 */
[----:B------:R-:W1:Y:S01]  /*0130*/  LDC.64 R14, c[0x0][0x3c0] ;  /* 0x0000f000ff0e7b82 */ /* 0x000e620000000a00 */
[----:B------:R-:W-:Y:S01]  /*0140*/  IMAD.MOV.U32 R26, RZ, RZ, RZ ;  /* 0x000000ffff1a7224 */ /* 0x000fe200078e00ff */
[----:B------:R-:W-:Y:S01]  /*0150*/  MOV R28, UR4 ;  /* 0x00000004001c7c02 */ /* 0x000fe20008000f00 */
[----:B------:R-:W-:-:S05]  /*0160*/  IMAD.MOV.U32 R27, RZ, RZ, R3 ;  /* 0x000000ffff1b7224 */ /* 0x000fca00078e0003 */
[----:B------:R-:W2:Y:S08]  /*0170*/  LDC.64 R16, c[0x0][0x3c8] ;  /* 0x0000f200ff107b82 */ /* 0x000eb00000000a00 */
[----:B------:R-:W5:Y:S08]  /*0180*/  LDC.64 R8, c[0x0][0x3d0] ;  /* 0x0000f400ff087b82 */ /* 0x000f700000000a00 */
[----:B------:R-:W0:Y:S01]  /*0190*/  LDC.64 R10, c[0x0][0x3d8] ;  /* 0x0000f600ff0a7b82 */ /* 0x000e220000000a00 */
[----:B-1----:R-:W-:-:S07]  /*01a0*/  IMAD.WIDE R14, R3, 0x8, R14 ;  /* 0x00000008030e7825 */ /* 0x002fce00078e020e */
[----:B------:R-:W1:Y:S01]  /*01b0*/  LDC.64 R12, c[0x0][0x3e0] ;  /* 0x0000f800ff0c7b82 */ /* 0x000e620000000a00 */
[----:B--2---:R-:W-:-:S04]  /*01c0*/  IMAD.WIDE R16, R3, 0x8, R16 ;  /* 0x0000000803107825 */ /* 0x004fc800078e0210 */
[----:B-----5:R-:W-:-:S04]  /*01d0*/  IMAD.WIDE R8, R3, 0x8, R8 ;  /* 0x0000000803087825 */ /* 0x020fc800078e0208 */
[----:B0-----:R-:W-:-:S04]  /*01e0*/  IMAD.WIDE R10, R3, 0x8, R10 ;  /* 0x00000008030a7825 */ /* 0x001fc800078e020a */
[----:B-1----:R-:W-:-:S07]  /*01f0*/  IMAD.WIDE R12, R3, 0x8, R12 ;  /* 0x00000008030c7825 */ /* 0x002fce00078e020c */
.L_x_25:
[----:B012-4-:R-:W0:Y:S01]  /*0200*/  LDC.64 R6, c[0x0][0x3b0] ;  /* 0x0000ec00ff067b82 */ /* 0x017e220000000a00 */
[----:B------:R-:W2:Y:S04]  /*0210*/  LDG.E.64 R18, desc[UR6][R16.64] ;  /* 0x0000000610127981 */ /* 0x000ea8000c1e1b00 */
[----:B---3--:R-:W5:Y:S03]  /*0220*/  LDG.E.64 R20, desc[UR6][R14.64] ;  /* 0x000000060e147981 */ /* 0x008f66000c1e1b00 */
[----:B------:R-:W1:Y:S01]  /*0230*/  LDC.64 R4, c[0x0][0x3b8] ;  /* 0x0000ee00ff047b82 */ /* 0x000e620000000a00 */
[----:B0-----:R-:W-:-:S06]  /*0240*/  IMAD.WIDE R6, R27, 0x8, R6 ;  /* 0x000000081b067825 */ /* 0x001fcc00078e0206 */
[----:B------:R-:W2:Y:S01]  /*0250*/  LDG.E.64 R6, desc[UR6][R6.64] ;  /* 0x0000000606067981 */ /* 0x000ea2000c1e1b00 */
[----:B-1----:R-:W-:-:S06]  /*0260*/  IMAD.WIDE R4, R27, 0x8, R4 ;  /* 0x000000081b047825 */ /* 0x002fcc00078e0204 */
[----:B------:R-:W3:Y:S01]  /*0270*/  LDG.E.64 R4, desc[UR6][R4.64] ;  /* 0x0000000604047981 */ /* 0x000ee2000c1e1b00 */
[----:B------:R-:W-:Y:S01]  /*0280*/  VIADD R28, R28, 0x1 ;  /* 0x000000011c1c7836 */ /* 0x000fe20000000000 */
[----:B------:R-:W-:Y:S04]  /*0290*/  BSSY.RECONVERGENT B1, `(.L_x_1) ;  /* 0x0000021000017945 */ /* 0x000fe80003800200 */
[----:B------:R-:W-:Y:S01]  /*02a0*/  ISETP.NE.AND P5, PT, R28, RZ, PT ;  /* 0x000000ff1c00720c */ /* 0x000fe20003fa5270 */
[----:B--2---:R-:W-:Y:S02]  /*02b0*/  DMUL R24, R6, R18 ;  /* 0x0000001206187228 */ /* 0x004fe40000000000 */
[----:B---3--:R-:W-:-:S06]  /*02c0*/  DMUL R18, R18, R4 ;  /* 0x0000000412127228 */ /* 0x008fcc0000000000 */
[C---:B-----5:R-:W-:Y:S02]  /*02d0*/  DFMA R24, R20.reuse, R4, -R24 ;  /* 0x000000041418722b */ /* 0x060fe40000000818 */
[----:B------:R-:W-:-:S06]  /*02e0*/  DFMA R20, R20, R6, R18 ;  /* 0x000000061414722b */ /* 0x000fcc0000000012 */
[----:B------:R-:W-:Y:S02]  /*02f0*/  DADD R22, -RZ, |R24| ;  /* 0x00000000ff167229 */ /* 0x000fe40000000518 */
[--C-:B------:R-:W-:Y:S02]  /*0300*/  DADD R30, -RZ, |R20|.reuse ;  /* 0x00000000ff1e7229 */ /* 0x100fe40000000514 */
[----:B------:R-:W-:-:S08]  /*0310*/  DSETP.GT.AND P4, PT, |R24|, |R20|, PT ;  /* 0x400000141800722a */ /* 0x000fd00003f84200 */
[----:B------:R-:W-:-:S04]  /*0320*/  FSEL R19, R23, R31, P4 ;  /* 0x0000001f17137208 */ /* 0x000fc80002000000 */
[----:B------:R-:W0:Y:S01]  /*0330*/  MUFU.RCP64H R7, R19 ;  /* 0x0000001300077308 */ /* 0x000e220000001800 */
[----:B------:R-:W-:Y:S01]  /*0340*/  FSEL R18, R22, R30, P4 ;  /* 0x0000001e16127208 */ /* 0x000fe20002000000 */
[----:B------:R-:W-:-:S06]  /*0350*/  IMAD.MOV.U32 R6, RZ, RZ, 0x1 ;  /* 0x00000001ff067424 */ /* 0x000fcc00078e00ff */
[----:B0-----:R-:W-:-:S08]  /*0360*/  DFMA R4, -R18, R6, 1 ;  /* 0x3ff000001204742b */ /* 0x001fd00000000106 */
[----:B------:R-:W-:-:S08]  /*0370*/  DFMA R4, R4, R4, R4 ;  /* 0x000000040404722b */ /* 0x000fd00000000004 */
[----:B------:R-:W-:-:S08]  /*0380*/  DFMA R4, R6, R4, R6 ;  /* 0x000000040604722b */ /* 0x000fd00000000006 */
[----:B------:R-:W-:Y:S01]  /*0390*/  DFMA R6, -R18, R4, 1 ;  /* 0x3ff000001206742b */ /* 0x000fe20000000104 */
[----:B------:R-:W-:Y:S02]  /*03a0*/  FSEL R30, R30, R22, P4 ;  /* 0x000000161e1e7208 */ /* 0x000fe40002000000 */
[----:B------:R-:W-:-:S05]  /*03b0*/  FSEL R31, R31, R23, P4 ;  /* 0x000000171f1f7208 */ /* 0x000fca0002000000 */
[----:B------:R-:W-:-:S08]  /*03c0*/  DFMA R4, R4, R6, R4 ;  /* 0x000000060404722b */ /* 0x000fd00000000004 */
[----:B------:R-:W-:-:S08]  /*03d0*/  DMUL R6, R4, R30 ;  /* 0x0000001e04067228 */ /* 0x000fd00000000000 */
[----:B------:R-:W-:-:S08]  /*03e0*/  DFMA R22, -R18, R6, R30 ;  /* 0x000000061216722b */ /* 0x000fd0000000011e */
[----:B------:R-:W-:Y:S01]  /*03f0*/  DFMA R4, R4, R22, R6 ;  /* 0x000000160404722b */ /* 0x000fe20000000006 */
[----:B------:R-:W-:-:S09]  /*0400*/  FSETP.GEU.AND P1, PT, |R31|, 6.5827683646048100446e-37, PT ;  /* 0x036000001f00780b */ /* 0x000fd20003f2e200 */
[----:B------:R-:W-:-:S05]  /*0410*/  FFMA R2, RZ, R19, R5 ;  /* 0x00000013ff027223 */ /* 0x000fca0000000005 */
[----:B------:R-:W-:-:S13]  /*0420*/  FSETP.GT.AND P0, PT, |R2|, 1.469367938527859385e-39, PT ;  /* 0x001000000200780b */ /* 0x000fda0003f04200 */
[----:B------:R-:W-:Y:S05]  /*0430*/  @P0 BRA P1, `(.L_x_2) ;  /* 0x0000000000180947 */ /* 0x000fea0000800000 */
[----:B------:R-:W-:Y:S01]  /*0440*/  MOV R4, R30 ;  /* 0x0000001e00047202 */ /* 0x000fe20000000f00 */
[----:B------:R-:W-:Y:S01]  /*0450*/  IMAD.MOV.U32 R7, RZ, RZ, R31 ;  /* 0x000000ffff077224 */ /* 0x000fe200078e001f */
[----:B------:R-:W-:Y:S01]  /*0460*/  MOV R5, R19 ;  /* 0x0000001300057202 */ /* 0x000fe20000000f00 */
[----:B------:R-:W-:Y:S01]  /*0470*/  IMAD.MOV.U32 R6, RZ, RZ, R18 ;  /* 0x000000ffff067224 */ /* 0x000fe200078e0012 */
[----:B------:R-:W-:-:S07]  /*0480*/  MOV R2, 0x4a0 ;  /* 0x000004a000027802 */ /* 0x000fce0000000f00 */
[----:B----4-:R-:W-:Y:S05]  /*0490*/  CALL.REL.NOINC `($__internal_0_$__cuda_sm20_div_rn_f64_full) ;  /* 0x0000003800587944 */ /* 0x010fea0003c00000 */
.L_x_2:
[----:B----4-:R-:W-:Y:S05]  /*04a0*/  BSYNC.RECONVERGENT B1 ;  /* 0x0000000000017941 */ /* 0x010fea0003800200 */
.L_x_1:
[----:B------:R-:W-:Y:S01]  /*04b0*/  DMUL R6, R4, R4 ;  /* 0x0000000404067228 */ /* 0x000fe20000000000 */
[----:B------:R-:W-:Y:S01]  /*04c0*/  IMAD.MOV.U32 R22, RZ, RZ, -0x2449a4b7 ;  /* 0xdbb65b49ff167424 */ /* 0x000fe200078e00ff */
[----:B------:R-:W-:Y:S01]  /*04d0*/  UMOV UR10, 0x2a25ff7e ;  /* 0x2a25ff7e000a7882 */ /* 0x000fe20000000000 */
[----:B------:R-:W-:Y:S01]  /*04e0*/  IMAD.MOV.U32 R23, RZ, RZ, 0x3f2d3b63 ;  /* 0x3f2d3b63ff177424 */ /* 0x000fe200078e00ff */
[----:B------:R-:W-:Y:S01]  /*04f0*/  UMOV UR11, 0x3ef53e1d ;  /* 0x3ef53e1d000b7882 */ /* 0x000fe20000000000 */
[----:B------:R-:W-:Y:S01]  /*0500*/  ISETP.GE.AND P1, PT, R21, RZ, PT ;  /* 0x000000ff1500720c */ /* 0x000fe20003f26270 */
[----:B------:R-:W-:Y:S01]  /*0510*/  DSETP.NEU.AND P2, PT, R18, RZ, PT ;  /* 0x000000ff1200722a */ /* 0x000fe20003f4d000 */
[----:B------:R-:W-:Y:S01]  /*0520*/  UISETP.NE.AND UP0, UPT, UR9, 0x3, UPT ;  /* 0x000000030900788c */ /* 0x000fe2000bf05270 */
[----:B------:R-:W-:Y:S01]  /*0530*/  @P4 IMAD.MOV.U32 R18, RZ, RZ, 0x54442d18 ;  /* 0x54442d18ff124424 */ /* 0x000fe200078e00ff */
[----:B------:R-:W-:Y:S01]  /*0540*/  DFMA R22, R6, -UR10, R22 ;  /* 0x8000000a06167c2b */ /* 0x000fe20008000016 */
[----:B------:R-:W-:Y:S01]  /*0550*/  UMOV UR10, 0x8dde082e ;  /* 0x8dde082e000a7882 */ /* 0x000fe20000000000 */
[----:B------:R-:W-:Y:S01]  /*0560*/  UMOV UR11, 0x3f531278 ;  /* 0x3f531278000b7882 */ /* 0x000fe20000000000 */
[----:B------:R-:W-:Y:S01]  /*0570*/  @P4 PLOP3.LUT P0, PT, P1, PT, PT, 0x80, 0x8 ;  /* 0x000000000008481c */ /* 0x000fe20000f0f070 */
[----:B------:R-:W-:Y:S01]  /*0580*/  BSSY.RECONVERGENT B1, `(.L_x_3) ;  /* 0x000014b000017945 */ /* 0x000fe20003800200 */
[----:B------:R-:W-:-:S03]  /*0590*/  @P4 MOV R19, 0x3ff921fb ;  /* 0x3ff921fb00134802 */ /* 0x000fc60000000f00 */
[----:B------:R-:W-:Y:S01]  /*05a0*/  DFMA R22, R6, R22, -UR10 ;  /* 0x8000000a06167e2b */ /* 0x000fe20008000016 */
[----:B------:R-:W-:Y:S01]  /*05b0*/  UMOV UR10, 0xc8249315 ;  /* 0xc8249315000a7882 */ /* 0x000fe20000000000 */
[----:B------:R-:W-:Y:S01]  /*05c0*/  UMOV UR11, 0x3f6f9690 ;  /* 0x3f6f9690000b7882 */ /* 0x000fe20000000000 */
[----:B------:R-:W-:Y:S02]  /*05d0*/  @P2 IMAD.MOV.U32 R31, RZ, RZ, 0x4002d97c ;  /* 0x4002d97cff1f2424 */ /* 0x000fe400078e00ff */
[----:B------:R-:W-:-:S03]  /*05e0*/  @P2 IMAD.MOV.U32 R29, RZ, RZ, 0x7f3321d2 ;  /* 0x7f3321d2ff1d2424 */ /* 0x000fc600078e00ff */
[----:B------:R-:W-:Y:S01]  /*05f0*/  DFMA R22, R6, R22, UR10 ;  /* 0x0000000a06167e2b */ /* 0x000fe20008000016 */
[----:B------:R-:W-:Y:S01]  /*0600*/  UMOV UR10, 0xabc7cf0d ;  /* 0xabc7cf0d000a7882 */ /* 0x000fe20000000000 */
[----:B------:R-:W-:-:S06]  /*0610*/  UMOV UR11, 0x3f82cf5a ;  /* 0x3f82cf5a000b7882 */ /* 0x000fcc0000000000 */
[----:B------:R-:W-:Y:S01]  /*0620*/  DFMA R22, R6, R22, -UR10 ;  /* 0x8000000a06167e2b */ /* 0x000fe20008000016 */
[----:B------:R-:W-:Y:S01]  /*0630*/  UMOV UR10, 0xb2a3bfde ;  /* 0xb2a3bfde000a7882 */ /* 0x000fe20000000000 */
[----:B------:R-:W-:-:S06]  /*0640*/  UMOV UR11, 0x3f9162b0 ;  /* 0x3f9162b0000b7882 */ /* 0x000fcc0000000000 */
        /* <DEDUP_REMOVED lines=39> */
[----:B------:R-:W-:-:S08]  /*08c0*/  DFMA R22, R6, R22, -UR10 ;  /* 0x8000000a06167e2b */ /* 0x000fd00008000016 */
[----:B------:R-:W-:Y:S01]  /*08d0*/  DMUL R22, R6, R22 ;  /* 0x0000001606167228 */ /* 0x000fe20000000000 */
[----:B------:R-:W-:Y:S01]  /*08e0*/  @!P4 MOV R6, 0x54442d18 ;  /* 0x54442d180006c802 */ /* 0x000fe20000000f00 */
[----:B------:R-:W-:-:S06]  /*08f0*/  @!P4 IMAD.MOV.U32 R7, RZ, RZ, 0x400921fb ;  /* 0x400921fbff07c424 */ /* 0x000fcc00078e00ff */
[----:B------:R-:W-:-:S08]  /*0900*/  DFMA R22, R22, R4, R4 ;  /* 0x000000041616722b */ /* 0x000fd00000000004 */
[----:B------:R-:W-:Y:S02]  /*0910*/  @P4 DADD R4, -RZ, -R22 ;  /* 0x00000000ff044229 */ /* 0x000fe40000000916 */
[----:B------:R-:W-:-:S08]  /*0920*/  @!P4 DADD R6, -R22, R6 ;  /* 0x000000001606c229 */ /* 0x000fd00000000106 */
[----:B------:R-:W-:Y:S02]  /*0930*/  @P4 FSEL R4, R22, R4, !P0 ;  /* 0x0000000416044208 */ /* 0x000fe40004000000 */
[----:B------:R-:W-:Y:S02]  /*0940*/  @P4 FSEL R5, R23, R5, !P0 ;  /* 0x0000000517054208 */ /* 0x000fe40004000000 */
[----:B------:R-:W-:Y:S01]  /*0950*/  @!P4 PLOP3.LUT P0, PT, P1, PT, PT, 0x80, 0x8 ;  /* 0x000000000008c81c */ /* 0x000fe20000f0f070 */
[C-C-:B------:R-:W-:Y:S02]  /*0960*/  @P2 DSETP.NEU.AND P1, PT, |R20|.reuse, |R24|.reuse, PT ;  /* 0x400000181400222a */ /* 0x140fe40003f2d200 */
[----:B------:R-:W-:Y:S01]  /*0970*/  DADD R20, |R20|, |R24| ;  /* 0x0000000014147229 */ /* 0x000fe20000000618 */
[----:B------:R-:W-:Y:S01]  /*0980*/  @P2 FSEL R31, R31, 1.8213495016098022461, !P0 ;  /* 0x3fe921fb1f1f2808 */ /* 0x000fe20004000000 */
[----:B------:R-:W-:Y:S01]  /*0990*/  @P4 DADD R4, R4, R18 ;  /* 0x0000000004044229 */ /* 0x000fe20000000012 */
[----:B------:R-:W-:-:S02]  /*09a0*/  @P2 FSEL R29, R29, 3.37028055040000000000e+12, !P0 ;  /* 0x54442d181d1d2808 */ /* 0x000fc40004000000 */
[----:B------:R-:W-:Y:S02]  /*09b0*/  @!P2 FSEL R19, RZ, 2.1426990032196044922, P0 ;  /* 0x400921fbff13a808 */ /* 0x000fe40000000000 */
[----:B------:R-:W-:Y:S02]  /*09c0*/  @!P2 FSEL R18, RZ, 3.37028055040000000000e+12, P0 ;  /* 0x54442d18ff12a808 */ /* 0x000fe40000000000 */
[----:B------:R-:W-:Y:S02]  /*09d0*/  @!P4 FSEL R4, R6, R22, !P0 ;  /* 0x000000160604c208 */ /* 0x000fe40004000000 */
[----:B------:R-:W-:Y:S01]  /*09e0*/  @!P4 FSEL R5, R7, R23, !P0 ;  /* 0x000000170705c208 */ /* 0x000fe20004000000 */
[----:B------:R-:W-:Y:S01]  /*09f0*/  DSETP.NAN.AND P0, PT, R20, R20, PT ;  /* 0x000000141400722a */ /* 0x000fe20003f08000 */
[----:B------:R-:W0:Y:S01]  /*0a00*/  LDC.64 R6, c[0x0][0x380] ;  /* 0x0000e000ff067b82 */ /* 0x000e220000000a00 */
[----:B------:R-:W-:Y:S02]  /*0a10*/  @P2 FSEL R2, R29, R4, !P1 ;  /* 0x000000041d022208 */ /* 0x000fe40004800000 */
[----:B------:R-:W-:-:S02]  /*0a20*/  @P2 FSEL R5, R31, R5, !P1 ;  /* 0x000000051f052208 */ /* 0x000fc40004800000 */
[----:B------:R-:W-:-:S03]  /*0a30*/  @P2 MOV R18, R2 ;  /* 0x0000000200122202 */ /* 0x000fc60000000f00 */
[----:B------:R-:W1:Y:S01]  /*0a40*/  LDC.64 R22, c[0x0][0x390] ;  /* 0x0000e400ff167b82 */ /* 0x000e620000000a00 */
[----:B------:R-:W-:Y:S01]  /*0a50*/  @P2 IMAD.MOV.U32 R19, RZ, RZ, R5 ;  /* 0x000000ffff132224 */ /* 0x000fe200078e0005 */
[----:B------:R-:W-:-:S04]  /*0a60*/  FSEL R18, R20, R18, P0 ;  /* 0x0000001214127208 */ /* 0x000fc80000000000 */
[----:B------:R-:W-:-:S04]  /*0a70*/  LOP3.LUT R5, R19, 0x80000000, R25, 0xb8, !PT ;  /* 0x8000000013057812 */ /* 0x000fc800078eb819 */
[----:B------:R-:W-:Y:S01]  /*0a80*/  FSEL R19, R21, R5, P0 ;  /* 0x0000000515137208 */ /* 0x000fe20000000000 */
[----:B0-----:R-:W-:-:S04]  /*0a90*/  IMAD.WIDE R4, R27, 0x8, R6 ;  /* 0x000000081b047825 */ /* 0x001fc800078e0206 */
[----:B-1----:R-:W-:Y:S01]  /*0aa0*/  IMAD.WIDE R20, R27, 0x8, R22 ;  /* 0x000000081b147825 */ /* 0x002fe200078e0216 */
[----:B------:R-:W-:Y:S06]  /*0ab0*/  BRA.U !UP0, `(.L_x_4) ;  /* 0x0000000508f87547 */ /* 0x000fec000b800000 */
[----:B------:R-:W0:Y:S01]  /*0ac0*/  LDC.64 R22, c[0x0][0x3e8] ;  /* 0x0000fa00ff167b82 */ /* 0x000e220000000a00 */
[----:B------:R-:W-:-:S09]  /*0ad0*/  UISETP.NE.AND UP0, UPT, UR9, 0x2, UPT ;  /* 0x000000020900788c */ /* 0x000fd2000bf05270 */
[----:B------:R-:W-:Y:S05]  /*0ae0*/  BRA.U !UP0, `(.L_x_5) ;  /* 0x0000000108ac7547 */ /* 0x000fea000b800000 */
[----:B------:R-:W-:-:S09]  /*0af0*/  UISETP.NE.AND UP0, UPT, UR9, 0x1, UPT ;  /* 0x000000010900788c */ /* 0x000fd2000bf05270 */
[----:B------:R-:W-:Y:S05]  /*0b00*/  BRA.U UP0, `(.L_x_6) ;  /* 0x0000000d00c87547 */ /* 0x000fea000b800000 */
[----:B------:R-:W2:Y:S01]  /*0b10*/  LDG.E.64 R6, desc[UR6][R8.64] ;  /* 0x0000000608067981 */ /* 0x000ea2000c1e1b00 */
[----:B------:R-:W-:Y:S02]  /*0b20*/  HFMA2 R31, -RZ, RZ, 2.048828125, 0.01168060302734375 ;  /* 0x401921fbff1f7431 */ /* 0x000fe400000001ff */
[----:B------:R-:W-:Y:S01]  /*0b30*/  IMAD.MOV.U32 R30, RZ, RZ, 0x53c8d4f1 ;  /* 0x53c8d4f1ff1e7424 */ /* 0x000fe200078e00ff */
[----:B------:R-:W-:-:S05]  /*0b40*/  DSETP.NEU.AND P0, PT, R18, RZ, PT ;  /* 0x000000ff1200722a */ /* 0x000fca0003f0d000 */
[----:B------:R-:W-:-:S08]  /*0b50*/  DMUL R24, R24, R30 ;  /* 0x0000001e18187228 */ /* 0x000fd00000000000 */
[----:B--2---:R-:W-:-:S08]  /*0b60*/  DMUL R24, R24, R6 ;  /* 0x0000000618187228 */ /* 0x004fd00000000000 */
[----:B------:R-:W-:-:S07]  /*0b70*/  DADD R6, -RZ, -R24 ;  /* 0x00000000ff067229 */ /* 0x000fce0000000918 */
[----:B------:R1:W-:Y:S01]  /*0b80*/  STG.E.64 desc[UR6][R4.64], R6 ;  /* 0x0000000604007986 */ /* 0x0003e2000c101b06 */
[----:B------:R-:W-:Y:S05]  /*0b90*/  @!P0 BRA `(.L_x_6) ;  /* 0x0000000c00a48947 */ /* 0x000fea0003800000 */
[----:B-1----:R-:W2:Y:S01]  /*0ba0*/  LDG.E.64 R4, desc[UR6][R8.64] ;  /* 0x0000000608047981 */ /* 0x002ea2000c1e1b00 */
[----:B------:R-:W1:Y:S01]  /*0bb0*/  MUFU.RCP64H R7, R19 ;  /* 0x0000001300077308 */ /* 0x000e620000001800 */
[----:B------:R-:W-:Y:S01]  /*0bc0*/  IMAD.MOV.U32 R6, RZ, RZ, 0x1 ;  /* 0x00000001ff067424 */ /* 0x000fe200078e00ff */
[----:B------:R-:W-:Y:S05]  /*0bd0*/  BSSY.RECONVERGENT B2, `(.L_x_7) ;  /* 0x0000015000027945 */ /* 0x000fea0003800200 */
[----:B-1----:R-:W-:-:S08]  /*0be0*/  DFMA R20, -R18, R6, 1 ;  /* 0x3ff000001214742b */ /* 0x002fd00000000106 */
[----:B------:R-:W-:-:S08]  /*0bf0*/  DFMA R20, R20, R20, R20 ;  /* 0x000000141414722b */ /* 0x000fd00000000014 */
[----:B------:R-:W-:-:S08]  /*0c00*/  DFMA R20, R6, R20, R6 ;  /* 0x000000140614722b */ /* 0x000fd00000000006 */
[----:B------:R-:W-:-:S08]  /*0c10*/  DFMA R6, -R18, R20, 1 ;  /* 0x3ff000001206742b */ /* 0x000fd00000000114 */
[----:B------:R-:W-:Y:S02]  /*0c20*/  DFMA R6, R20, R6, R20 ;  /* 0x000000061406722b */ /* 0x000fe40000000014 */
[----:B--2---:R-:W-:-:S08]  /*0c30*/  DMUL R4, R4, R30 ;  /* 0x0000001e04047228 */ /* 0x004fd00000000000 */
[----:B------:R-:W-:-:S08]  /*0c40*/  DMUL R24, R24, R4 ;  /* 0x0000000418187228 */ /* 0x000fd00000000000 */
[----:B------:R-:W-:Y:S02]  /*0c50*/  DMUL R4, R24, R6 ;  /* 0x0000000618047228 */ /* 0x000fe40000000000 */
[----:B------:R-:W-:-:S06]  /*0c60*/  FSETP.GEU.AND P1, PT, |R25|, 6.5827683646048100446e-37, PT ;  /* 0x036000001900780b */ /* 0x000fcc0003f2e200 */
[----:B------:R-:W-:-:S08]  /*0c70*/  DFMA R20, -R18, R4, R24 ;  /* 0x000000041214722b */ /* 0x000fd00000000118 */
[----:B------:R-:W-:-:S10]  /*0c80*/  DFMA R4, R6, R20, R4 ;  /* 0x000000140604722b */ /* 0x000fd40000000004 */
[----:B------:R-:W-:-:S05]  /*0c90*/  FFMA R2, RZ, R19, R5 ;  /* 0x00000013ff027223 */ /* 0x000fca0000000005 */
[----:B------:R-:W-:-:S13]  /*0ca0*/  FSETP.GT.AND P0, PT, |R2|, 1.469367938527859385e-39, PT ;  /* 0x001000000200780b */ /* 0x000fda0003f04200 */
[----:B------:R-:W-:Y:S05]  /*0cb0*/  @P0 BRA P1, `(.L_x_8) ;  /* 0x0000000000180947 */ /* 0x000fea0000800000 */
[----:B------:R-:W-:Y:S01]  /*0cc0*/  IMAD.MOV.U32 R4, RZ, RZ, R24 ;  /* 0x000000ffff047224 */ /* 0x000fe200078e0018 */
[----:B------:R-:W-:Y:S01]  /*0cd0*/  MOV R7, R25 ;  /* 0x0000001900077202 */ /* 0x000fe20000000f00 */
[----:B------:R-:W-:Y:S01]  /*0ce0*/  IMAD.MOV.U32 R6, RZ, RZ, R18 ;  /* 0x000000ffff067224 */ /* 0x000fe200078e0012 */
[----:B------:R-:W-:Y:S02]  /*0cf0*/  MOV R5, R19 ;  /* 0x0000001300057202 */ /* 0x000fe40000000f00 */
[----:B------:R-:W-:-:S07]  /*0d00*/  MOV R2, 0xd20 ;  /* 0x00000d2000027802 */ /* 0x000fce0000000f00 */
[----:B0-----:R-:W-:Y:S05]  /*0d10*/  CALL.REL.NOINC `($__internal_0_$__cuda_sm20_div_rn_f64_full) ;  /* 0x0000003000387944 */ /* 0x001fea0003c00000 */
.L_x_8:
[----:B------:R-:W-:Y:S05]  /*0d20*/  BSYNC.RECONVERGENT B2 ;  /* 0x0000000000027941 */ /* 0x000fea0003800200 */
.L_x_7:
[----:B0-----:R-:W-:Y:S01]  /*0d30*/  IMAD.WIDE.U32 R22, R26, 0x4, R22 ;  /* 0x000000041a167825 */ /* 0x001fe200078e0016 */
[----:B------:R-:W0:Y:S05]  /*0d40*/  LDC.64 R6, c[0x0][0x388] ;  /* 0x0000e200ff067b82 */ /* 0x000e2a0000000a00 */
[----:B------:R-:W2:Y:S02]  /*0d50*/  LDG.E R22, desc[UR6][R22.64] ;  /* 0x0000000616167981 */ /* 0x000ea4000c1e1900 */
[----:B--2---:R-:W-:-:S04]  /*0d60*/  IMAD R19, R22, UR5, R3 ;  /* 0x0000000516137c24 */ /* 0x004fc8000f8e0203 */
[----:B0-----:R-:W-:-:S05]  /*0d70*/  IMAD.WIDE R6, R19, 0x8, R6 ;  /* 0x0000000813067825 */ /* 0x001fca00078e0206 */
[----:B------:R2:W-:Y:S01]  /*0d80*/  STG.E.64 desc[UR6][R6.64], R4 ;  /* 0x0000000406007986 */ /* 0x0005e2000c101b06 */
[----:B------:R-:W-:Y:S05]  /*0d90*/  BRA `(.L_x_6) ;  /* 0x0000000c00247947 */ /* 0x000fea0003800000 */
.L_x_5:
[----:B------:R-:W2:Y:S01]  /*0da0*/  LDG.E.64 R6, desc[UR6][R8.64] ;  /* 0x0000000608067981 */ /* 0x000ea2000c1e1b00 */
[----:B------:R-:W-:Y:S01]  /*0db0*/  IMAD.MOV.U32 R32, RZ, RZ, 0x53c8d4f1 ;  /* 0x53c8d4f1ff207424 */ /* 0x000fe200078e00ff */
[----:B------:R-:W-:Y:S01]  /*0dc0*/  MOV R33, 0x401921fb ;  /* 0x401921fb00217802 */ /* 0x000fe20000000f00 */
[----:B------:R-:W-:Y:S01]  /*0dd0*/  DSETP.NEU.AND P4, PT, R18, RZ, PT ;  /* 0x000000ff1200722a */ /* 0x000fe20003f8d000 */
[----:B------:R-:W-:Y:S01]  /*0de0*/  BSSY.RECONVERGENT B2, `(.L_x_9) ;  /* 0x0000025000027945 */ /* 0x000fe20003800200 */
[----:B0-----:R-:W-:-:S03]  /*0df0*/  IMAD.WIDE.U32 R22, R26, 0x4, R22 ;  /* 0x000000041a167825 */ /* 0x001fc600078e0016 */
[----:B------:R-:W-:-:S08]  /*0e00*/  DMUL R24, R24, R32 ;  /* 0x0000002018187228 */ /* 0x000fd00000000000 */
[----:B--2---:R-:W-:-:S08]  /*0e10*/  DMUL R30, R24, R6 ;  /* 0x00000006181e7228 */ /* 0x004fd00000000000 */
[----:B------:R-:W-:-:S07]  /*0e20*/  DADD R6, -RZ, -R30 ;  /* 0x00000000ff067229 */ /* 0x000fce000000091e */
[----:B------:R0:W-:Y:S01]  /*0e30*/  STG.E.64 desc[UR6][R4.64], R6 ;  /* 0x0000000604007986 */ /* 0x0001e2000c101b06 */
[----:B------:R-:W-:Y:S05]  /*0e40*/  @!P4 BRA `(.L_x_10) ;  /* 0x000000000078c947 */ /* 0x000fea0003800000 */
[----:B0-----:R-:W2:Y:S01]  /*0e50*/  LDG.E.64 R4, desc[UR6][R8.64] ;  /* 0x0000000608047981 */ /* 0x001ea2000c1e1b00 */
[----:B------:R-:W0:Y:S01]  /*0e60*/  MUFU.RCP64H R7, R19 ;  /* 0x0000001300077308 */ /* 0x000e220000001800 */
[----:B------:R-:W-:Y:S01]  /*0e70*/  IMAD.MOV.U32 R6, RZ, RZ, 0x1 ;  /* 0x00000001ff067424 */ /* 0x000fe200078e00ff */
[----:B------:R-:W-:Y:S05]  /*0e80*/  BSSY.RECONVERGENT B3, `(.L_x_11) ;  /* 0x0000015000037945 */ /* 0x000fea0003800200 */
[----:B0-----:R-:W-:-:S08]  /*0e90*/  DFMA R34, -R18, R6, 1 ;  /* 0x3ff000001222742b */ /* 0x001fd00000000106 */
        /* <DEDUP_REMOVED lines=18> */
[----:B------:R-:W-:Y:S05]  /*0fc0*/  CALL.REL.NOINC `($__internal_0_$__cuda_sm20_div_rn_f64_full) ;  /* 0x0000002c008c7944 */ /* 0x000fea0003c00000 */
.L_x_12:
[----:B------:R-:W-:Y:S05]  /*0fd0*/  BSYNC.RECONVERGENT B3 ;  /* 0x0000000000037941 */ /* 0x000fea0003800200 */
.L_x_11:
[----:B------:R-:W2:Y:S01]  /*0fe0*/  LDG.E R2, desc[UR6][R22.64] ;  /* 0x0000000616027981 */ /* 0x000ea2000c1e1900 */
[----:B------:R-:W0:Y:S01]  /*0ff0*/  LDC.64 R6, c[0x0][0x388] ;  /* 0x0000e200ff067b82 */ /* 0x000e220000000a00 */
[----:B--2---:R-:W-:-:S04]  /*1000*/  IMAD R29, R2, UR5, R3 ;  /* 0x00000005021d7c24 */ /* 0x004fc8000f8e0203 */
[----:B0-----:R-:W-:-:S05]  /*1010*/  IMAD.WIDE R6, R29, 0x8, R6 ;  /* 0x000000081d067825 */ /* 0x001fca00078e0206 */
[----:B------:R1:W-:Y:S02]  /*1020*/  STG.E.64 desc[UR6][R6.64], R4 ;  /* 0x0000000406007986 */ /* 0x0003e4000c101b06 */
.L_x_10:
[----:B------:R-:W-:Y:S05]  /*1030*/  BSYNC.RECONVERGENT B2 ;  /* 0x0000000000027941 */ /* 0x000fea0003800200 */
.L_x_9:
[----:B01----:R-:W2:Y:S02]  /*1040*/  LDG.E.64 R4, desc[UR6][R10.64] ;  /* 0x000000060a047981 */ /* 0x003ea4000c1e1b00 */
[----:B--2---:R-:W-:-:S08]  /*1050*/  DMUL R24, R24, R4 ;  /* 0x0000000418187228 */ /* 0x004fd00000000000 */
[----:B------:R-:W-:-:S07]  /*1060*/  DADD R4, -RZ, -R24 ;  /* 0x00000000ff047229 */ /* 0x000fce0000000918 */
[----:B------:R3:W-:Y:S01]  /*1070*/  STG.E.64 desc[UR6][R20.64], R4 ;  /* 0x0000000414007986 */ /* 0x0007e2000c101b06 */
[----:B------:R-:W-:Y:S05]  /*1080*/  @!P4 BRA `(.L_x_6) ;  /* 0x000000080068c947 */ /* 0x000fea0003800000 */
[----:B---3--:R-:W2:Y:S01]  /*1090*/  LDG.E.64 R4, desc[UR6][R10.64] ;  /* 0x000000060a047981 */ /* 0x008ea2000c1e1b00 */
[----:B------:R-:W0:Y:S01]  /*10a0*/  MUFU.RCP64H R7, R19 ;  /* 0x0000001300077308 */ /* 0x000e220000001800 */
[----:B------:R-:W-:Y:S01]  /*10b0*/  MOV R6, 0x1 ;  /* 0x0000000100067802 */ /* 0x000fe20000000f00 */
[----:B------:R-:W-:Y:S01]  /*10c0*/  UMOV UR10, 0x53c8d4f1 ;  /* 0x53c8d4f1000a7882 */ /* 0x000fe20000000000 */
[----:B------:R-:W-:Y:S01]  /*10d0*/  UMOV UR11, 0x401921fb ;  /* 0x401921fb000b7882 */ /* 0x000fe20000000000 */
[----:B------:R-:W-:Y:S03]  /*10e0*/  BSSY.RECONVERGENT B2, `(.L_x_13) ;  /* 0x0000015000027945 */ /* 0x000fe60003800200 */
[----:B0-----:R-:W-:-:S08]  /*10f0*/  DFMA R20, -R18, R6, 1 ;  /* 0x3ff000001214742b */ /* 0x001fd00000000106 */
[----:B------:R-:W-:-:S08]  /*1100*/  DFMA R20, R20, R20, R20 ;  /* 0x000000141414722b */ /* 0x000fd00000000014 */
[----:B------:R-:W-:-:S08]  /*1110*/  DFMA R20, R6, R20, R6 ;  /* 0x000000140614722b */ /* 0x000fd00000000006 */
[----:B------:R-:W-:-:S08]  /*1120*/  DFMA R6, -R18, R20, 1 ;  /* 0x3ff000001206742b */ /* 0x000fd00000000114 */
[----:B------:R-:W-:Y:S02]  /*1130*/  DFMA R20, R20, R6, R20 ;  /* 0x000000061414722b */ /* 0x000fe40000000014 */
[----:B--2---:R-:W-:-:S08]  /*1140*/  DMUL R4, R4, UR10 ;  /* 0x0000000a04047c28 */ /* 0x004fd00008000000 */
        /* <DEDUP_REMOVED lines=13> */
[----:B------:R-:W-:Y:S05]  /*1220*/  CALL.REL.NOINC `($__internal_0_$__cuda_sm20_div_rn_f64_full) ;  /* 0x0000002800f47944 */ /* 0x000fea0003c00000 */
.L_x_14:
[----:B------:R-:W-:Y:S05]  /*1230*/  BSYNC.RECONVERGENT B2 ;  /* 0x0000000000027941 */ /* 0x000fea0003800200 */
.L_x_13:
[----:B------:R-:W2:Y:S01]  /*1240*/  LDG.E R22, desc[UR6][R22.64] ;  /* 0x0000000616167981 */ /* 0x000ea2000c1e1900 */
[----:B------:R-:W0:Y:S01]  /*1250*/  LDC.64 R6, c[0x0][0x398] ;  /* 0x0000e600ff067b82 */ /* 0x000e220000000a00 */
[----:B--2---:R-:W-:-:S04]  /*1260*/  IMAD R19, R22, UR5, R3 ;  /* 0x0000000516137c24 */ /* 0x004fc8000f8e0203 */
[----:B0-----:R-:W-:-:S05]  /*1270*/  IMAD.WIDE R6, R19, 0x8, R6 ;  /* 0x0000000813067825 */ /* 0x001fca00078e0206 */
[----:B------:R4:W-:Y:S01]  /*1280*/  STG.E.64 desc[UR6][R6.64], R4 ;  /* 0x0000000406007986 */ /* 0x0009e2000c101b06 */
[----:B------:R-:W-:Y:S05]  /*1290*/  BRA `(.L_x_6) ;  /* 0x0000000400e47947 */ /* 0x000fea0003800000 */
.L_x_4:
[----:B------:R-:W2:Y:S01]  /*12a0*/  LDG.E.64 R6, desc[UR6][R8.64] ;  /* 0x0000000608067981 */ /* 0x000ea2000c1e1b00 */
[----:B------:R-:W-:Y:S01]  /*12b0*/  IMAD.MOV.U32 R32, RZ, RZ, 0x53c8d4f1 ;  /* 0x53c8d4f1ff207424 */ /* 0x000fe200078e00ff */
[----:B------:R-:W-:Y:S01]  /*12c0*/  MOV R33, 0x401921fb ;  /* 0x401921fb00217802 */ /* 0x000fe20000000f00 */
[----:B------:R-:W-:Y:S01]  /*12d0*/  DSETP.NEU.AND P4, PT, R18, RZ, PT ;  /* 0x000000ff1200722a */ /* 0x000fe20003f8d000 */
[----:B------:R-:W-:Y:S04]  /*12e0*/  BSSY.RECONVERGENT B2, `(.L_x_15) ;  /* 0x0000026000027945 */ /* 0x000fe80003800200 */
[----:B------:R-:W-:Y:S01]  /*12f0*/  DMUL R22, R24, R32 ;  /* 0x0000002018167228 */ /* 0x000fe20000000000 */
[----:B------:R-:W0:Y:S02]  /*1300*/  LDC.64 R24, c[0x0][0x3e8] ;  /* 0x0000fa00ff187b82 */ /* 0x000e240000000a00 */
[----:B0-----:R-:W-:-:S05]  /*1310*/  IMAD.WIDE.U32 R24, R26, 0x4, R24 ;  /* 0x000000041a187825 */ /* 0x001fca00078e0018 */
        /* <DEDUP_REMOVED lines=28> */
.L_x_18:
[----:B------:R-:W-:Y:S05]  /*14e0*/  BSYNC.RECONVERGENT B3 ;  /* 0x0000000000037941 */ /* 0x000fea0003800200 */
.L_x_17:
[----:B------:R-:W2:Y:S01]  /*14f0*/  LDG.E R2, desc[UR6][R24.64] ;  /* 0x0000000618027981 */ /* 0x000ea2000c1e1900 */
[----:B------:R-:W0:Y:S01]  /*1500*/  LDC.64 R6, c[0x0][0x388] ;  /* 0x0000e200ff067b82 */ /* 0x000e220000000a00 */
[----:B--2---:R-:W-:-:S04]  /*1510*/  IMAD R29, R2, UR5, R3 ;  /* 0x00000005021d7c24 */ /* 0x004fc8000f8e0203 */
[----:B0-----:R-:W-:-:S05]  /*1520*/  IMAD.WIDE R6, R29, 0x8, R6 ;  /* 0x000000081d067825 */ /* 0x001fca00078e0206 */
[----:B------:R1:W-:Y:S02]  /*1530*/  STG.E.64 desc[UR6][R6.64], R4 ;  /* 0x0000000406007986 */ /* 0x0003e4000c101b06 */
.L_x_16:
[----:B------:R-:W-:Y:S05]  /*1540*/  BSYNC.RECONVERGENT B2 ;  /* 0x0000000000027941 */ /* 0x000fea0003800200 */
.L_x_15:
[----:B01----:R-:W2:Y:S01]  /*1550*/  LDG.E.64 R4, desc[UR6][R10.64] ;  /* 0x000000060a047981 */ /* 0x003ea2000c1e1b00 */
[----:B------:R-:W-:Y:S01]  /*1560*/  BSSY.RECONVERGENT B2, `(.L_x_19) ;  /* 0x0000025000027945 */ /* 0x000fe20003800200 */
[----:B--2---:R-:W-:-:S08]  /*1570*/  DMUL R6, R22, R4 ;  /* 0x0000000416067228 */ /* 0x004fd00000000000 */
[----:B------:R-:W-:-:S07]  /*1580*/  DADD R4, -RZ, -R6 ;  /* 0x00000000ff047229 */ /* 0x000fce0000000906 */
[----:B------:R0:W-:Y:S01]  /*1590*/  STG.E.64 desc[UR6][R20.64], R4 ;  /* 0x0000000414007986 */ /* 0x0001e2000c101b06 */
[----:B------:R-:W-:Y:S05]  /*15a0*/  @!P4 BRA `(.L_x_20) ;  /* 0x000000000080c947 */ /* 0x000fea0003800000 */
[----:B0-----:R-:W2:Y:S01]  /*15b0*/  LDG.E.64 R4, desc[UR6][R10.64] ;  /* 0x000000060a047981 */ /* 0x001ea2000c1e1b00 */
        /* <DEDUP_REMOVED lines=25> */
.L_x_22:
[----:B------:R-:W-:Y:S05]  /*1750*/  BSYNC.RECONVERGENT B3 ;  /* 0x0000000000037941 */ /* 0x000fea0003800200 */
.L_x_21:
[----:B------:R-:W2:Y:S01]  /*1760*/  LDG.E R2, desc[UR6][R24.64] ;  /* 0x0000000618027981 */ /* 0x000ea2000c1e1900 */
[----:B------:R-:W0:Y:S01]  /*1770*/  LDC.64 R6, c[0x0][0x398] ;  /* 0x0000e600ff067b82 */ /* 0x000e220000000a00 */
[----:B--2---:R-:W-:-:S04]  /*1780*/  IMAD R21, R2, UR5, R3 ;  /* 0x0000000502157c24 */ /* 0x004fc8000f8e0203 */
[----:B0-----:R-:W-:-:S05]  /*1790*/  IMAD.WIDE R6, R21, 0x8, R6 ;  /* 0x0000000815067825 */ /* 0x001fca00078e0206 */
[----:B------:R1:W-:Y:S02]  /*17a0*/  STG.E.64 desc[UR6][R6.64], R4 ;  /* 0x0000000406007986 */ /* 0x0003e4000c101b06 */
.L_x_20:
[----:B------:R-:W-:Y:S05]  /*17b0*/  BSYNC.RECONVERGENT B2 ;  /* 0x0000000000027941 */ /* 0x000fea0003800200 */
.L_x_19:
[----:B01----:R-:W2:Y:S01]  /*17c0*/  LDG.E.64 R4, desc[UR6][R12.64] ;  /* 0x000000060c047981 */ /* 0x003ea2000c1e1b00 */
[----:B------:R-:W0:Y:S01]  /*17d0*/  LDC.64 R6, c[0x0][0x3a0] ;  /* 0x0000e800ff067b82 */ /* 0x000e220000000a00 */
[----:B--2---:R-:W-:Y:S01]  /*17e0*/  DMUL R22, R22, R4 ;  /* 0x0000000416167228 */ /* 0x004fe20000000000 */
[----:B0-----:R-:W-:-:S07]  /*17f0*/  IMAD.WIDE R4, R27, 0x8, R6 ;  /* 0x000000081b047825 */ /* 0x001fce00078e0206 */
[----:B------:R-:W-:-:S07]  /*1800*/  DADD R20, -RZ, -R22 ;  /* 0x00000000ff147229 */ /* 0x000fce0000000916 */
[----:B------:R0:W-:Y:S01]  /*1810*/  STG.E.64 desc[UR6][R4.64], R20 ;  /* 0x0000001404007986 */ /* 0x0001e2000c101b06 */
[----:B------:R-:W-:Y:S05]  /*1820*/  @!P4 BRA `(.L_x_6) ;  /* 0x000000000080c947 */ /* 0x000fea0003800000 */
[----:B0-----:R-:W2:Y:S01]  /*1830*/  LDG.E.64 R4, desc[UR6][R12.64] ;  /* 0x000000060c047981 */ /* 0x001ea2000c1e1b00 */
[----:B------:R-:W0:Y:S01]  /*1840*/  MUFU.RCP64H R7, R19 ;  /* 0x0000001300077308 */ /* 0x000e220000001800 */
[----:B------:R-:W-:Y:S01]  /*1850*/  IMAD.MOV.U32 R6, RZ, RZ, 0x1 ;  /* 0x00000001ff067424 */ /* 0x000fe200078e00ff */
        /* <DEDUP_REMOVED lines=23> */
.L_x_24:
[----:B------:R-:W-:Y:S05]  /*19d0*/  BSYNC.RECONVERGENT B2 ;  /* 0x0000000000027941 */ /* 0x000fea0003800200 */
.L_x_23:
[----:B------:R-:W2:Y:S01]  /*19e0*/  LDG.E R24, desc[UR6][R24.64] ;  /* 0x0000000618187981 */ /* 0x000ea2000c1e1900 */
[----:B------:R-:W0:Y:S01]  /*19f0*/  LDC.64 R6, c[0x0][0x3a8] ;  /* 0x0000ea00ff067b82 */ /* 0x000e220000000a00 */
[----:B--2---:R-:W-:-:S04]  /*1a00*/  IMAD R19, R24, UR5, R3 ;  /* 0x0000000518137c24 */ /* 0x004fc8000f8e0203 */
[----:B0-----:R-:W-:-:S05]  /*1a10*/  IMAD.WIDE R6, R19, 0x8, R6 ;  /* 0x0000000813067825 */ /* 0x001fca00078e0206 */
[----:B------:R0:W-:Y:S02]  /*1a20*/  STG.E.64 desc[UR6][R6.64], R4 ;  /* 0x0000000406007986 */ /* 0x0001e4000c101b06 */
.L_x_6:
[----:B------:R-:W-:Y:S05]  /*1a30*/  BSYNC.RECONVERGENT B1 ;  /* 0x0000000000017941 */ /* 0x000fea0003800200 */
.L_x_3:
[----:B------:R-:W-:Y:S02]  /*1a40*/  IADD3.X R26, PT, PT, R26, UR8, RZ, PT, !PT ;  /* 0x000000081a1a7c10 */ /* 0x000fe4000bffe4ff */
[----:B------:R-:W-:Y:S01]  /*1a50*/  IADD3 R27, PT, PT, R27, UR5, RZ ;  /* 0x000000051b1b7c10 */ /* 0x000fe2000fffe0ff */
[----:B------:R-:W-:Y:S06]  /*1a60*/  @P5 BRA `(.L_x_25) ;  /* 0xffffffe400e45947 */ /* 0x000fec000383ffff */
[----:B------:R-:W-:-:S07]  /*1a70*/  IMAD.MOV.U32 R36, RZ, RZ, RZ ;  /* 0x000000ffff247224 */ /* 0x000fce00078e00ff */
.L_x_52:
[----:B------:R-:W-:-:S13]  /*1a80*/  ISETP.NE.AND P0, PT, R36, RZ, PT ;  /* 0x000000ff2400720c */ /* 0x000fda0003f05270 */
[----:B01234-:R-:W-:Y:S05]  /*1a90*/  @!P0 BRA `(.L_x_26) ;  /* 0x0000002000b48947 */ /* 0x01ffea0003800000 */
[----:B------:R-:W5:Y:S01]  /*1aa0*/  LDC.64 R14, c[0x0][0x3e8] ;  /* 0x0000fa00ff0e7b82 */ /* 0x000f620000000a00 */
[----:B------:R-:W0:Y:S01]  /*1ab0*/  LDCU UR10, c[0x0][0x3f0] ;  /* 0x00007e00ff0a77ac */ /* 0x000e220008000800 */
[----:B------:R-:W-:Y:S01]  /*1ac0*/  MOV R37, RZ ;  /* 0x000000ff00257202 */ /* 0x000fe20000000f00 */
[----:B------:R-:W0:Y:S05]  /*1ad0*/  LDCU UR11, c[0x0][0x3f8] ;  /* 0x00007f00ff0b77ac */ /* 0x000e2a0008000800 */
[----:B------:R-:W5:Y:S08]  /*1ae0*/  LDC.64 R16, c[0x0][0x3b0] ;  /* 0x0000ec00ff107b82 */ /* 0x000f700000000a00 */
[----:B------:R-:W5:Y:S01]  /*1af0*/  LDC.64 R18, c[0x0][0x3b8] ;  /* 0x0000ee00ff127b82 */ /* 0x000f620000000a00 */
[----:B01234-:R-:W-:-:S02]  /*1b00*/  IMAD R5, R36, UR10, R3 ;  /* 0x0000000a24057c24 */ /* 0x01ffc4000f8e0203 */
[----:B------:R-:W-:-:S05]  /*1b10*/  IMAD R7, R36, UR11, R36 ;  /* 0x0000000b24077c24 */ /* 0x000fca000f8e0224 */
[----:B------:R-:W0:Y:S01]  /*1b20*/  LDC.64 R20, c[0x0][0x380] ;  /* 0x0000e000ff147b82 */ /* 0x000e220000000a00 */
[----:B-----5:R-:W-:-:S07]  /*1b30*/  IMAD.WIDE.U32 R14, R7, 0x4, R14 ;  /* 0x00000004070e7825 */ /* 0x020fce00078e000e */
[----:B------:R-:W1:Y:S01]  /*1b40*/  LDC.64 R22, c[0x0][0x390] ;  /* 0x0000e400ff167b82 */ /* 0x000e620000000a00 */
[----:B------:R-:W-:-:S07]  /*1b50*/  IMAD.WIDE R16, R5, 0x8, R16 ;  /* 0x0000000805107825 */ /* 0x000fce00078e0210 */
[----:B------:R-:W2:Y:S01]  /*1b60*/  LDC.64 R24, c[0x0][0x3a0] ;  /* 0x0000e800ff187b82 */ /* 0x000ea20000000a00 */
[----:B------:R-:W-:-:S04]  /*1b70*/  IMAD.WIDE R18, R5, 0x8, R18 ;  /* 0x0000000805127825 */ /* 0x000fc800078e0212 */
[----:B0-----:R-:W-:-:S04]  /*1b80*/  IMAD.WIDE R20, R5, 0x8, R20 ;  /* 0x0000000805147825 */ /* 0x001fc800078e0214 */
[----:B-1----:R-:W-:-:S04]  /*1b90*/  IMAD.WIDE R22, R5, 0x8, R22 ;  /* 0x0000000805167825 */ /* 0x002fc800078e0216 */
[----:B--2---:R-:W-:-:S07]  /*1ba0*/  IMAD.WIDE R24, R5, 0x8, R24 ;  /* 0x0000000805187825 */ /* 0x004fce00078e0218 */
.L_x_51:
[----:B01234-:R-:W0:Y:S01]  /*1bb0*/  LDC.64 R6, c[0x0][0x3b8] ;  /* 0x0000ee00ff067b82 */ /* 0x01fe220000000a00 */
[----:B------:R-:W1:Y:S01]  /*1bc0*/  LDCU UR10, c[0x0][0x3f0] ;  /* 0x00007e00ff0a77ac */ /* 0x000e620008000800 */
[----:B------:R-:W2:Y:S04]  /*1bd0*/  LDG.E.64 R28, desc[UR6][R16.64] ;  /* 0x00000006101c7981 */ /* 0x000ea8000c1e1b00 */
[----:B------:R-:W3:Y:S02]  /*1be0*/  LDG.E.64 R26, desc[UR6][R18.64] ;  /* 0x00000006121a7981 */ /* 0x000ee4000c1e1b00 */
[----:B------:R-:W4:Y:S01]  /*1bf0*/  LDC.64 R4, c[0x0][0x3b0] ;  /* 0x0000ec00ff047b82 */ /* 0x000f220000000a00 */
[----:B-1----:R-:W-:-:S04]  /*1c00*/  IMAD R38, R37, UR10, R3 ;  /* 0x0000000a25267c24 */ /* 0x002fc8000f8e0203 */
[----:B0-----:R-:W-:-:S06]  /*1c10*/  IMAD.WIDE R6, R38, 0x8, R6 ;  /* 0x0000000826067825 */ /* 0x001fcc00078e0206 */
[----:B------:R-:W2:Y:S01]  /*1c20*/  LDG.E.64 R6, desc[UR6][R6.64] ;  /* 0x0000000606067981 */ /* 0x000ea2000c1e1b00 */
[----:B----4-:R-:W-:-:S06]  /*1c30*/  IMAD.WIDE R4, R38, 0x8, R4 ;  /* 0x0000000826047825 */ /* 0x010fcc00078e0204 */
[----:B------:R-:W4:Y:S01]  /*1c40*/  LDG.E.64 R4, desc[UR6][R4.64] ;  /* 0x0000000604047981 */ /* 0x000f22000c1e1b00 */
[----:B------:R-:W-:Y:S01]  /*1c50*/  BSSY.RECONVERGENT B1, `(.L_x_27) ;  /* 0x0000020000017945 */ /* 0x000fe20003800200 */
[-C--:B--2---:R-:W-:Y:S02]  /*1c60*/  DMUL R32, R28, R6.reuse ;  /* 0x000000061c207228 */ /* 0x084fe40000000000 */
[----:B---3--:R-:W-:-:S06]  /*1c70*/  DMUL R30, R26, R6 ;  /* 0x000000061a1e7228 */ /* 0x008fcc0000000000 */
[----:B----4-:R-:W-:Y:S02]  /*1c80*/  DFMA R26, R4, R26, -R32 ;  /* 0x0000001a041a722b */ /* 0x010fe40000000820 */
[----:B------:R-:W-:-:S06]  /*1c90*/  DFMA R28, -R28, R4, -R30 ;  /* 0x000000041c1c722b */ /* 0x000fcc000000091e */
        /* <DEDUP_REMOVED lines=27> */
.L_x_28:
[----:B------:R-:W-:Y:S05]  /*1e50*/  BSYNC.RECONVERGENT B1 ;  /* 0x0000000000017941 */ /* 0x000fea0003800200 */
.L_x_27:
[----:B------:R-:W-:Y:S01]  /*1e60*/  DMUL R6, R4, R4 ;  /* 0x0000000404067228 */ /* 0x000fe20000000000 */
[----:B------:R-:W-:Y:S01]  /*1e70*/  MOV R32, 0xdbb65b49 ;  /* 0xdbb65b4900207802 */ /* 0x000fe20000000f00 */
[----:B------:R-:W-:Y:S01]  /*1e80*/  IMAD.MOV.U32 R33, RZ, RZ, 0x3f2d3b63 ;  /* 0x3f2d3b63ff217424 */ /* 0x000fe200078e00ff */
[----:B------:R-:W-:Y:S01]  /*1e90*/  UMOV UR10, 0x2a25ff7e ;  /* 0x2a25ff7e000a7882 */ /* 0x000fe20000000000 */
[----:B------:R-:W-:Y:S01]  /*1ea0*/  UMOV UR11, 0x3ef53e1d ;  /* 0x3ef53e1d000b7882 */ /* 0x000fe20000000000 */
[----:B------:R-:W-:Y:S01]  /*1eb0*/  ISETP.GE.AND P1, PT, R29, RZ, PT ;  /* 0x000000ff1d00720c */ /* 0x000fe20003f26270 */
[----:B------:R-:W-:Y:S01]  /*1ec0*/  DSETP.NEU.AND P2, PT, R30, RZ, PT ;  /* 0x000000ff1e00722a */ /* 0x000fe20003f4d000 */
[----:B------:R-:W-:Y:S01]  /*1ed0*/  BSSY.RECONVERGENT B1, `(.L_x_29) ;  /* 0x00001e6000017945 */ /* 0x000fe20003800200 */
[----:B------:R-:W-:Y:S01]  /*1ee0*/  DFMA R32, R6, -UR10, R32 ;  /* 0x8000000a06207c2b */ /* 0x000fe20008000020 */
[----:B------:R-:W-:Y:S01]  /*1ef0*/  UMOV UR10, 0x8dde082e ;  /* 0x8dde082e000a7882 */ /* 0x000fe20000000000 */
[----:B------:R-:W-:Y:S01]  /*1f00*/  UMOV UR11, 0x3f531278 ;  /* 0x3f531278000b7882 */ /* 0x000fe20000000000 */
[----:B------:R-:W-:Y:S01]  /*1f10*/  @P4 PLOP3.LUT P0, PT, P1, PT, PT, 0x80, 0x8 ;  /* 0x000000000008481c */ /* 0x000fe20000f0f070 */
[----:B------:R-:W-:Y:S01]  /*1f20*/  @P4 IMAD.MOV.U32 R31, RZ, RZ, 0x3ff921fb ;  /* 0x3ff921fbff1f4424 */ /* 0x000fe200078e00ff */
[----:B------:R-:W-:-:S03]  /*1f30*/  @P4 MOV R30, 0x54442d18 ;  /* 0x54442d18001e4802 */ /* 0x000fc60000000f00 */
        /* <DEDUP_REMOVED lines=48> */
[C---:B------:R-:W-:Y:S01]  /*2240*/  DFMA R32, R6.reuse, R32, -UR10 ;  /* 0x8000000a06207e2b */ /* 0x040fe20008000020 */
[----:B------:R-:W0:Y:S07]  /*2250*/  LDCU UR10, c[0x0][0x3f4] ;  /* 0x00007e80ff0a77ac */ /* 0x000e2e0008000800 */
[----:B------:R-:W-:Y:S01]  /*2260*/  DMUL R32, R6, R32 ;  /* 0x0000002006207228 */ /* 0x000fe20000000000 */
[----:B------:R-:W-:Y:S01]  /*2270*/  @!P4 MOV R6, 0x54442d18 ;  /* 0x54442d180006c802 */ /* 0x000fe20000000f00 */
[----:B------:R-:W-:-:S06]  /*2280*/  @!P4 IMAD.MOV.U32 R7, RZ, RZ, 0x400921fb ;  /* 0x400921fbff07c424 */ /* 0x000fcc00078e00ff */
[----:B------:R-:W-:Y:S01]  /*2290*/  DFMA R32, R32, R4, R4 ;  /* 0x000000042020722b */ /* 0x000fe20000000004 */
[----:B0-----:R-:W-:-:S07]  /*22a0*/  UISETP.NE.AND UP0, UPT, UR10, 0x3, UPT ;  /* 0x000000030a00788c */ /* 0x001fce000bf05270 */
[----:B------:R-:W-:Y:S02]  /*22b0*/  @P4 DADD R4, -RZ, -R32 ;  /* 0x00000000ff044229 */ /* 0x000fe40000000920 */
[----:B------:R-:W-:-:S08]  /*22c0*/  @!P4 DADD R6, -R32, R6 ;  /* 0x000000002006c229 */ /* 0x000fd00000000106 */
[----:B------:R-:W-:Y:S02]  /*22d0*/  @P4 FSEL R4, R32, R4, !P0 ;  /* 0x0000000420044208 */ /* 0x000fe40004000000 */
[----:B------:R-:W-:Y:S02]  /*22e0*/  @P4 FSEL R5, R33, R5, !P0 ;  /* 0x0000000521054208 */ /* 0x000fe40004000000 */
[----:B------:R-:W-:Y:S01]  /*22f0*/  @!P4 PLOP3.LUT P0, PT, P1, PT, PT, 0x80, 0x8 ;  /* 0x000000000008c81c */ /* 0x000fe20000f0f070 */
[----:B------:R-:W-:-:S03]  /*2300*/  @P2 DSETP.NEU.AND P1, PT, |R28|, |R26|, PT ;  /* 0x4000001a1c00222a */ /* 0x000fc60003f2d200 */
[----:B------:R-:W-:Y:S01]  /*2310*/  @P4 DADD R4, R4, R30 ;  /* 0x0000000004044229 */ /* 0x000fe2000000001e */
[----:B------:R-:W-:-:S05]  /*2320*/  @P2 MOV R31, 0x7f3321d2 ;  /* 0x7f3321d2001f2802 */ /* 0x000fca0000000f00 */
[----:B------:R-:W-:Y:S01]  /*2330*/  @!P4 FSEL R5, R7, R33, !P0 ;  /* 0x000000210705c208 */ /* 0x000fe20004000000 */
[----:B------:R-:W-:Y:S01]  /*2340*/  @P2 IMAD.MOV.U32 R33, RZ, RZ, 0x4002d97c ;  /* 0x4002d97cff212424 */ /* 0x000fe200078e00ff */
[----:B------:R-:W-:Y:S01]  /*2350*/  @!P4 FSEL R4, R6, R32, !P0 ;  /* 0x000000200604c208 */ /* 0x000fe20004000000 */
[----:B------:R-:W-:Y:S01]  /*2360*/  DADD R6, |R28|, |R26| ;  /* 0x000000001c067229 */ /* 0x000fe2000000061a */
[----:B------:R-:W-:Y:S02]  /*2370*/  @P2 FSEL R31, R31, 3.37028055040000000000e+12, !P0 ;  /* 0x54442d181f1f2808 */ /* 0x000fe40004000000 */
[----:B------:R-:W-:Y:S02]  /*2380*/  @P2 FSEL R33, R33, 1.8213495016098022461, !P0 ;  /* 0x3fe921fb21212808 */ /* 0x000fe40004000000 */
[----:B------:R-:W-:Y:S02]  /*2390*/  @!P2 FSEL R29, RZ, 2.1426990032196044922, P0 ;  /* 0x400921fbff1da808 */ /* 0x000fe40000000000 */
[----:B------:R-:W-:-:S02]  /*23a0*/  @P2 FSEL R5, R33, R5, !P1 ;  /* 0x0000000521052208 */ /* 0x000fc40004800000 */
[----:B------:R-:W-:Y:S02]  /*23b0*/  @P2 FSEL R2, R31, R4, !P1 ;  /* 0x000000041f022208 */ /* 0x000fe40004800000 */
[----:B------:R-:W-:Y:S01]  /*23c0*/  @!P2 FSEL R28, RZ, 3.37028055040000000000e+12, P0 ;  /* 0x54442d18ff1ca808 */ /* 0x000fe20000000000 */
[----:B------:R-:W-:Y:S01]  /*23d0*/  @P2 IMAD.MOV.U32 R29, RZ, RZ, R5 ;  /* 0x000000ffff1d2224 */ /* 0x000fe200078e0005 */
[----:B------:R-:W-:Y:S01]  /*23e0*/  DSETP.NAN.AND P0, PT, R6, R6, PT ;  /* 0x000000060600722a */ /* 0x000fe20003f08000 */
[----:B------:R-:W-:-:S03]  /*23f0*/  @P2 MOV R28, R2 ;  /* 0x00000002001c2202 */ /* 0x000fc60000000f00 */
[----:B------:R-:W-:Y:S02]  /*2400*/  LOP3.LUT R5, R29, 0x80000000, R27, 0xb8, !PT ;  /* 0x800000001d057812 */ /* 0x000fe400078eb81b */
[----:B------:R-:W-:Y:S02]  /*2410*/  FSEL R28, R6, R28, P0 ;  /* 0x0000001c061c7208 */ /* 0x000fe40000000000 */
[----:B------:R-:W-:Y:S01]  /*2420*/  FSEL R29, R7, R5, P0 ;  /* 0x00000005071d7208 */ /* 0x000fe20000000000 */
[----:B------:R-:W-:Y:S06]  /*2430*/  BRA.U !UP0, `(.L_x_30) ;  /* 0x0000000d08287547 */ /* 0x000fec000b800000 */
[----:B------:R-:W-:-:S09]  /*2440*/  UISETP.NE.AND UP0, UPT, UR10, 0x2, UPT ;  /* 0x000000020a00788c */ /* 0x000fd2000bf05270 */
[----:B------:R-:W-:Y:S05]  /*2450*/  BRA.U !UP0, `(.L_x_31) ;  /* 0x0000000508107547 */ /* 0x000fea000b800000 */
[----:B------:R-:W-:-:S09]  /*2460*/  UISETP.NE.AND UP0, UPT, UR10, 0x1, UPT ;  /* 0x000000010a00788c */ /* 0x000fd2000bf05270 */
[----:B------:R-:W-:Y:S05]  /*2470*/  BRA.U UP0, `(.L_x_32) ;  /* 0x00000019002c7547 */ /* 0x000fea000b800000 */
[----:B------:R-:W2:Y:S04]  /*2480*/  LDG.E.64 R6, desc[UR6][R8.64] ;  /* 0x0000000608067981 */ /* 0x000ea8000c1e1b00 */
[----:B------:R-:W3:Y:S01]  /*2490*/  LDG.E.64 R30, desc[UR6][R20.64] ;  /* 0x00000006141e7981 */ /* 0x000ee2000c1e1b00 */
[----:B------:R-:W-:Y:S02]  /*24a0*/  HFMA2 R4, -RZ, RZ, 62.25, -79.0625 ;  /* 0x53c8d4f1ff047431 */ /* 0x000fe400000001ff */
[----:B------:R-:W-:Y:S01]  /*24b0*/  IMAD.MOV.U32 R5, RZ, RZ, 0x401921fb ;  /* 0x401921fbff057424 */ /* 0x000fe200078e00ff */
[----:B------:R-:W0:Y:S02]  /*24c0*/  LDC.64 R32, c[0x0][0x380] ;  /* 0x0000e000ff207b82 */ /* 0x000e240000000a00 */
[----:B0-----:R-:W-:-:S03]  /*24d0*/  IMAD.WIDE R38, R38, 0x8, R32 ;  /* 0x0000000826267825 */ /* 0x001fc600078e0220 */
[----:B--2---:R-:W-:-:S08]  /*24e0*/  DMUL R6, R6, R4 ;  /* 0x0000000406067228 */ /* 0x004fd00000000000 */
[----:B------:R-:W-:-:S08]  /*24f0*/  DMUL R26, R26, R6 ;  /* 0x000000061a1a7228 */ /* 0x000fd00000000000 */
[----:B---3--:R-:W-:-:S07]  /*2500*/  DADD R30, R26, R30 ;  /* 0x000000001a1e7229 */ /* 0x008fce000000001e */
[----:B------:R4:W-:Y:S04]  /*2510*/  STG.E.64 desc[UR6][R20.64], R30 ;  /* 0x0000001e14007986 */ /* 0x0009e8000c101b06 */
[----:B------:R-:W2:Y:S01]  /*2520*/  LDG.E.64 R6, desc[UR6][R38.64] ;  /* 0x0000000626067981 */ /* 0x000ea2000c1e1b00 */
[----:B------:R-:W-:Y:S02]  /*2530*/  DSETP.NEU.AND P0, PT, R28, RZ, PT ;  /* 0x000000ff1c00722a */ /* 0x000fe40003f0d000 */
[----:B--2---:R-:W-:-:S07]  /*2540*/  DADD R6, -R26, R6 ;  /* 0x000000001a067229 */ /* 0x004fce0000000106 */
[----:B------:R4:W-:Y:S05]  /*2550*/  STG.E.64 desc[UR6][R38.64], R6 ;  /* 0x0000000626007986 */ /* 0x0009ea000c101b06 */
[----:B------:R-:W-:Y:S05]  /*2560*/  @!P0 BRA `(.L_x_32) ;  /* 0x0000001400f08947 */ /* 0x000fea0003800000 */
[----:B----4-:R-:W2:Y:S01]  /*2570*/  LDG.E.64 R6, desc[UR6][R8.64] ;  /* 0x0000000608067981 */ /* 0x010ea2000c1e1b00 */
[----:B------:R-:W0:Y:S01]  /*2580*/  MUFU.RCP64H R31, R29 ;  /* 0x0000001d001f7308 */ /* 0x000e220000001800 */
[----:B------:R-:W-:Y:S01]  /*2590*/  MOV R30, 0x1 ;  /* 0x00000001001e7802 */ /* 0x000fe20000000f00 */
[----:B------:R-:W-:Y:S05]  /*25a0*/  BSSY.RECONVERGENT B2, `(.L_x_33) ;  /* 0x0000015000027945 */ /* 0x000fea0003800200 */
[----:B0-----:R-:W-:-:S08]  /*25b0*/  DFMA R32, -R28, R30, 1 ;  /* 0x3ff000001c20742b */ /* 0x001fd0000000011e */
[----:B------:R-:W-:-:S08]  /*25c0*/  DFMA R32, R32, R32, R32 ;  /* 0x000000202020722b */ /* 0x000fd00000000020 */
[----:B------:R-:W-:Y:S02]  /*25d0*/  DFMA R32, R30, R32, R30 ;  /* 0x000000201e20722b */ /* 0x000fe4000000001e */
[----:B--2---:R-:W-:-:S06]  /*25e0*/  DMUL R6, R6, R4 ;  /* 0x0000000406067228 */ /* 0x004fcc0000000000 */
[----:B------:R-:W-:Y:S02]  /*25f0*/  DFMA R4, -R28, R32, 1 ;  /* 0x3ff000001c04742b */ /* 0x000fe40000000120 */
[----:B------:R-:W-:-:S06]  /*2600*/  DMUL R30, R26, R6 ;  /* 0x000000061a1e7228 */ /* 0x000fcc0000000000 */
[----:B------:R-:W-:-:S08]  /*2610*/  DFMA R4, R32, R4, R32 ;  /* 0x000000042004722b */ /* 0x000fd00000000020 */
[----:B------:R-:W-:Y:S01]  /*2620*/  DMUL R6, R30, R4 ;  /* 0x000000041e067228 */ /* 0x000fe20000000000 */
[----:B------:R-:W-:-:S07]  /*2630*/  FSETP.GEU.AND P1, PT, |R31|, 6.5827683646048100446e-37, PT ;  /* 0x036000001f00780b */ /* 0x000fce0003f2e200 */
        /* <DEDUP_REMOVED lines=11> */
.L_x_34:
[----:B------:R-:W-:Y:S05]  /*26f0*/  BSYNC.RECONVERGENT B2 ;  /* 0x0000000000027941 */ /* 0x000fea0003800200 */
.L_x_33:
[----:B------:R-:W2:Y:S01]  /*2700*/  LDG.E R2, desc[UR6][R14.64] ;  /* 0x000000060e027981 */ /* 0x000ea2000c1e1900 */
[----:B------:R-:W0:Y:S01]  /*2710*/  LDC.64 R6, c[0x0][0x388] ;  /* 0x0000e200ff067b82 */ /* 0x000e220000000a00 */
[----:B------:R-:W2:Y:S01]  /*2720*/  LDCU UR10, c[0x0][0x3f0] ;  /* 0x00007e00ff0a77ac */ /* 0x000ea20008000800 */
[----:B------:R-:W1:Y:S06]  /*2730*/  LDCU UR11, c[0x0][0x3f8] ;  /* 0x00007f00ff0b77ac */ /* 0x000e6c0008000800 */
[----:B------:R-:W3:Y:S01]  /*2740*/  LDC.64 R34, c[0x0][0x3e8] ;  /* 0x0000fa00ff227b82 */ /* 0x000ee20000000a00 */
[----:B--2---:R-:W-:-:S04]  /*2750*/  IMAD R27, R2, UR10, R3 ;  /* 0x0000000a021b7c24 */ /* 0x004fc8000f8e0203 */
[----:B0-----:R-:W-:-:S05]  /*2760*/  IMAD.WIDE R26, R27, 0x8, R6 ;  /* 0x000000081b1a7825 */ /* 0x001fca00078e0206 */
[----:B------:R-:W2:Y:S01]  /*2770*/  LDG.E.64 R28, desc[UR6][R26.64] ;  /* 0x000000061a1c7981 */ /* 0x000ea2000c1e1b00 */
[----:B-1----:R-:W-:-:S04]  /*2780*/  IMAD R31, R37, UR11, R36 ;  /* 0x0000000b251f7c24 */ /* 0x002fc8000f8e0224 */
[----:B---3--:R-:W-:Y:S01]  /*2790*/  IMAD.WIDE.U32 R30, R31, 0x4, R34 ;  /* 0x000000041f1e7825 */ /* 0x008fe200078e0022 */
[----:B--2---:R-:W-:-:S07]  /*27a0*/  DADD R28, R28, R4 ;  /* 0x000000001c1c7229 */ /* 0x004fce0000000004 */
[----:B------:R0:W-:Y:S04]  /*27b0*/  STG.E.64 desc[UR6][R26.64], R28 ;  /* 0x0000001c1a007986 */ /* 0x0001e8000c101b06 */
[----:B------:R-:W2:Y:S01]  /*27c0*/  LDG.E R30, desc[UR6][R30.64] ;  /* 0x000000061e1e7981 */ /* 0x000ea2000c1e1900 */
[----:B------:R-:W-:Y:S01]  /*27d0*/  IMAD R41, R37, UR11, R37 ;  /* 0x0000000b25297c24 */ /* 0x000fe2000f8e0225 */
[----:B------:R-:W-:-:S03]  /*27e0*/  DADD R38, -RZ, -R4 ;  /* 0x00000000ff267229 */ /* 0x000fc60000000904 */
[----:B------:R-:W-:-:S04]  /*27f0*/  IMAD.WIDE.U32 R34, R41, 0x4, R34 ;  /* 0x0000000429227825 */ /* 0x000fc800078e0022 */
[----:B--2---:R-:W-:-:S04]  /*2800*/  IMAD R33, R30, UR10, R3 ;  /* 0x0000000a1e217c24 */ /* 0x004fc8000f8e0203 */
[----:B------:R-:W-:-:S05]  /*2810*/  IMAD.WIDE R32, R33, 0x8, R6 ;  /* 0x0000000821207825 */ /* 0x000fca00078e0206 */
[----:B------:R1:W-:Y:S04]  /*2820*/  STG.E.64 desc[UR6][R32.64], R38 ;  /* 0x0000002620007986 */ /* 0x0003e8000c101b06 */
[----:B------:R-:W2:Y:S02]  /*2830*/  LDG.E R34, desc[UR6][R34.64] ;  /* 0x0000000622227981 */ /* 0x000ea4000c1e1900 */
[----:B--2---:R-:W-:-:S04]  /*2840*/  IMAD R41, R34, UR10, R3 ;  /* 0x0000000a22297c24 */ /* 0x004fc8000f8e0203 */
[----:B------:R-:W-:-:S05]  /*2850*/  IMAD.WIDE R6, R41, 0x8, R6 ;  /* 0x0000000829067825 */ /* 0x000fca00078e0206 */
[----:B0-----:R-:W2:Y:S02]  /*2860*/  LDG.E.64 R26, desc[UR6][R6.64] ;  /* 0x00000006061a7981 */ /* 0x001ea4000c1e1b00 */
[----:B--2---:R-:W-:-:S07]  /*2870*/  DADD R26, R26, R4 ;  /* 0x000000001a1a7229 */ /* 0x004fce0000000004 */
[----:B------:R1:W-:Y:S01]  /*2880*/  STG.E.64 desc[UR6][R6.64], R26 ;  /* 0x0000001a06007986 */ /* 0x0003e2000c101b06 */
[----:B------:R-:W-:Y:S05]  /*2890*/  BRA `(.L_x_32) ;  /* 0x0000001400247947 */ /* 0x000fea0003800000 */
.L_x_31:
[----:B------:R-:W2:Y:S04]  /*28a0*/  LDG.E.64 R6, desc[UR6][R8.64] ;  /* 0x0000000608067981 */ /* 0x000ea8000c1e1b00 */
[----:B------:R-:W3:Y:S01]  /*28b0*/  LDG.E.64 R30, desc[UR6][R20.64] ;  /* 0x00000006141e7981 */ /* 0x000ee2000c1e1b00 */
[----:B------:R-:W-:Y:S01]  /*28c0*/  IMAD.MOV.U32 R4, RZ, RZ, 0x53c8d4f1 ;  /* 0x53c8d4f1ff047424 */ /* 0x000fe200078e00ff */
[----:B------:R-:W-:Y:S01]  /*28d0*/  MOV R5, 0x401921fb ;  /* 0x401921fb00057802 */ /* 0x000fe20000000f00 */
[----:B------:R-:W0:Y:S02]  /*28e0*/  LDC.64 R32, c[0x0][0x380] ;  /* 0x0000e000ff207b82 */ /* 0x000e240000000a00 */
[----:B0-----:R-:W-:-:S03]  /*28f0*/  IMAD.WIDE R34, R38, 0x8, R32 ;  /* 0x0000000826227825 */ /* 0x001fc600078e0220 */
[----:B--2---:R-:W-:-:S08]  /*2900*/  DMUL R6, R6, R4 ;  /* 0x0000000406067228 */ /* 0x004fd00000000000 */
[----:B------:R-:W-:-:S08]  /*2910*/  DMUL R6, R26, R6 ;  /* 0x000000061a067228 */ /* 0x000fd00000000000 */
[----:B---3--:R-:W-:-:S07]  /*2920*/  DADD R30, R6, R30 ;  /* 0x00000000061e7229 */ /* 0x008fce000000001e */
[----:B------:R0:W-:Y:S04]  /*2930*/  STG.E.64 desc[UR6][R20.64], R30 ;  /* 0x0000001e14007986 */ /* 0x0001e8000c101b06 */
[----:B------:R-:W2:Y:S01]  /*2940*/  LDG.E.64 R32, desc[UR6][R34.64] ;  /* 0x0000000622207981 */ /* 0x000ea2000c1e1b00 */
[----:B------:R-:W-:Y:S01]  /*2950*/  DSETP.NEU.AND P4, PT, R28, RZ, PT ;  /* 0x000000ff1c00722a */ /* 0x000fe20003f8d000 */
[----:B------:R-:W-:Y:S01]  /*2960*/  BSSY.RECONVERGENT B2, `(.L_x_35) ;  /* 0x0000036000027945 */ /* 0x000fe20003800200 */
[----:B--2---:R-:W-:-:S07]  /*2970*/  DADD R32, -R6, R32 ;  /* 0x0000000006207229 */ /* 0x004fce0000000120 */
[----:B------:R0:W-:Y:S05]  /*2980*/  STG.E.64 desc[UR6][R34.64], R32 ;  /* 0x0000002022007986 */ /* 0x0001ea000c101b06 */
[----:B------:R-:W-:Y:S05]  /*2990*/  @!P4 BRA `(.L_x_36) ;  /* 0x0000000000c8c947 */ /* 0x000fea0003800000 */
[----:B0-----:R-:W2:Y:S01]  /*29a0*/  LDG.E.64 R30, desc[UR6][R8.64] ;  /* 0x00000006081e7981 */ /* 0x001ea2000c1e1b00 */
[----:B------:R-:W0:Y:S01]  /*29b0*/  MUFU.RCP64H R33, R29 ;  /* 0x0000001d00217308 */ /* 0x000e220000001800 */
[----:B------:R-:W-:Y:S01]  /*29c0*/  IMAD.MOV.U32 R32, RZ, RZ, 0x1 ;  /* 0x00000001ff207424 */ /* 0x000fe200078e00ff */
        /* <DEDUP_REMOVED lines=21> */
.L_x_38:
[----:B------:R-:W-:Y:S05]  /*2b20*/  BSYNC.RECONVERGENT B3 ;  /* 0x0000000000037941 */ /* 0x000fea0003800200 */
.L_x_37:
        /* <DEDUP_REMOVED lines=22> */
[----:B------:R-:W2:Y:S02]  /*2c90*/  LDG.E.64 R30, desc[UR6][R6.64] ;  /* 0x00000006061e7981 */ /* 0x000ea4000c1e1b00 */
[----:B--2---:R-:W-:-:S07]  /*2ca0*/  DADD R30, R30, R4 ;  /* 0x000000001e1e7229 */ /* 0x004fce0000000004 */
[----:B------:R1:W-:Y:S04]  /*2cb0*/  STG.E.64 desc[UR6][R6.64], R30 ;  /* 0x0000001e06007986 */ /* 0x0003e8000c101b06 */
.L_x_36:
[----:B------:R-:W-:Y:S05]  /*2cc0*/  BSYNC.RECONVERGENT B2 ;  /* 0x0000000000027941 */ /* 0x000fea0003800200 */
.L_x_35:
[----:B-1----:R-:W2:Y:S04]  /*2cd0*/  LDG.E.64 R6, desc[UR6][R10.64] ;  /* 0x000000060a067981 */ /* 0x002ea8000c1e1b00 */
[----:B0-----:R-:W3:Y:S01]  /*2ce0*/  LDG.E.64 R30, desc[UR6][R22.64] ;  /* 0x00000006161e7981 */ /* 0x001ee2000c1e1b00 */
[----:B------:R-:W-:Y:S01]  /*2cf0*/  MOV R4, 0x53c8d4f1 ;  /* 0x53c8d4f100047802 */ /* 0x000fe20000000f00 */
[----:B------:R-:W-:Y:S01]  /*2d00*/  IMAD.MOV.U32 R5, RZ, RZ, 0x401921fb ;  /* 0x401921fbff057424 */ /* 0x000fe200078e00ff */
[----:B------:R-:W0:Y:S02]  /*2d10*/  LDC.64 R32, c[0x0][0x390] ;  /* 0x0000e400ff207b82 */ /* 0x000e240000000a00 */
[----:B0-----:R-:W-:-:S03]  /*2d20*/  IMAD.WIDE R38, R38, 0x8, R32 ;  /* 0x0000000826267825 */ /* 0x001fc600078e0220 */
[----:B--2---:R-:W-:-:S08]  /*2d30*/  DMUL R6, R6, R4 ;  /* 0x0000000406067228 */ /* 0x004fd00000000000 */
[----:B------:R-:W-:-:S08]  /*2d40*/  DMUL R26, R26, R6 ;  /* 0x000000061a1a7228 */ /* 0x000fd00000000000 */
[----:B---3--:R-:W-:-:S07]  /*2d50*/  DADD R30, R26, R30 ;  /* 0x000000001a1e7229 */ /* 0x008fce000000001e */
[----:B------:R2:W-:Y:S04]  /*2d60*/  STG.E.64 desc[UR6][R22.64], R30 ;  /* 0x0000001e16007986 */ /* 0x0005e8000c101b06 */
[----:B------:R-:W3:Y:S02]  /*2d70*/  LDG.E.64 R6, desc[UR6][R38.64] ;  /* 0x0000000626067981 */ /* 0x000ee4000c1e1b00 */
[----:B---3--:R-:W-:-:S07]  /*2d80*/  DADD R6, -R26, R6 ;  /* 0x000000001a067229 */ /* 0x008fce0000000106 */
[----:B------:R2:W-:Y:S01]  /*2d90*/  STG.E.64 desc[UR6][R38.64], R6 ;  /* 0x0000000626007986 */ /* 0x0005e2000c101b06 */
[----:B------:R-:W-:Y:S05]  /*2da0*/  @!P4 BRA `(.L_x_32) ;  /* 0x0000000c00e0c947 */ /* 0x000fea0003800000 */
[----:B--2---:R-:W2:Y:S01]  /*2db0*/  LDG.E.64 R6, desc[UR6][R10.64] ;  /* 0x000000060a067981 */ /* 0x004ea2000c1e1b00 */
        /* <DEDUP_REMOVED lines=23> */
.L_x_40:
[----:B------:R-:W-:Y:S05]  /*2f30*/  BSYNC.RECONVERGENT B2 ;  /* 0x0000000000027941 */ /* 0x000fea0003800200 */
.L_x_39:
        /* <DEDUP_REMOVED lines=26> */
.L_x_30:
        /* <DEDUP_REMOVED lines=40> */
.L_x_44:
[----:B------:R-:W-:Y:S05]  /*3360*/  BSYNC.RECONVERGENT B3 ;  /* 0x0000000000037941 */ /* 0x000fea0003800200 */
.L_x_43:
        /* <DEDUP_REMOVED lines=25> */
.L_x_42:
[----:B------:R-:W-:Y:S05]  /*3500*/  BSYNC.RECONVERGENT B2 ;  /* 0x0000000000027941 */ /* 0x000fea0003800200 */
.L_x_41:
        /* <DEDUP_REMOVED lines=11> */
[----:B------:R-:W-:Y:S01]  /*35c0*/  BSSY.RECONVERGENT B2, `(.L_x_45) ;  /* 0x0000036000027945 */ /* 0x000fe20003800200 */
[----:B--2---:R-:W-:-:S07]  /*35d0*/  DADD R32, -R6, R32 ;  /* 0x0000000006207229 */ /* 0x004fce0000000120 */
[----:B------:R0:W-:Y:S01]  /*35e0*/  STG.E.64 desc[UR6][R34.64], R32 ;  /* 0x0000002022007986 */ /* 0x0001e2000c101b06 */
[----:B------:R-:W-:Y:S05]  /*35f0*/  @!P4 BRA `(.L_x_46) ;  /* 0x0000000000c8c947 */ /* 0x000fea0003800000 */
[----:B0-----:R-:W2:Y:S01]  /*3600*/  LDG.E.64 R30, desc[UR6][R10.64] ;  /* 0x000000060a1e7981 */ /* 0x001ea2000c1e1b00 */
        /* <DEDUP_REMOVED lines=23> */
.L_x_48:
[----:B------:R-:W-:Y:S05]  /*3780*/  BSYNC.RECONVERGENT B3 ;  /* 0x0000000000037941 */ /* 0x000fea0003800200 */
.L_x_47:
        /* <DEDUP_REMOVED lines=25> */
.L_x_46:
[----:B------:R-:W-:Y:S05]  /*3920*/  BSYNC.RECONVERGENT B2 ;  /* 0x0000000000027941 */ /* 0x000fea0003800200 */
.L_x_45:
[----:B-1----:R-:W2:Y:S04]  /*3930*/  LDG.E.64 R6, desc[UR6][R12.64] ;  /* 0x000000060c067981 */ /* 0x002ea8000c1e1b00 */
[----:B0-----:R-:W3:Y:S01]  /*3940*/  LDG.E.64 R30, desc[UR6][R24.64] ;  /* 0x00000006181e7981 */ /* 0x001ee2000c1e1b00 */
        /* <DEDUP_REMOVED lines=8> */
[----:B------:R-:W2:Y:S02]  /*39d0*/  LDG.E.64 R6, desc[UR6][R38.64] ;  /* 0x0000000626067981 */ /* 0x000ea4000c1e1b00 */
[----:B--2---:R-:W-:-:S07]  /*39e0*/  DADD R6, -R26, R6 ;  /* 0x000000001a067229 */ /* 0x004fce0000000106 */
        /* <DEDUP_REMOVED lines=26> */
.L_x_50:
[----:B------:R-:W-:Y:S05]  /*3b90*/  BSYNC.RECONVERGENT B2 ;  /* 0x0000000000027941 */ /* 0x000fea0003800200 */
.L_x_49:
        /* <DEDUP_REMOVED lines=24> */
[----:B------:R1:W-:Y:S04]  /*3d20*/  STG.E.64 desc[UR6][R6.64], R26 ;  /* 0x0000001a06007986 */ /* 0x0003e8000c101b06 */
.L_x_32:
[----:B------:R-:W-:Y:S05]  /*3d30*/  BSYNC.RECONVERGENT B1 ;  /* 0x0000000000017941 */ /* 0x000fea0003800200 */
.L_x_29:
[----:B------:R-:W-:-:S04]  /*3d40*/  IADD3 R37, PT, PT, R37, 0x1, RZ ;  /* 0x0000000125257810 */ /* 0x000fc80007ffe0ff */
[----:B------:R-:W-:-:S13]  /*3d50*/  ISETP.NE.AND P0, PT, R37, R36, PT ;  /* 0x000000242500720c */ /* 0x000fda0003f05270 */
[----:B------:R-:W-:Y:S05]  /*3d60*/  @P0 BRA `(.L_x_51) ;  /* 0xffffffdc00900947 */ /* 0x000fea000383ffff */
.L_x_26:
[----:B------:R-:W5:Y:S01]  /*3d70*/  LDCU UR10, c[0x0][0x3f8] ;  /* 0x00007f00ff0a77ac */ /* 0x000f620008000800 */
[----:B------:R-:W-:-:S05]  /*3d80*/  VIADD R36, R36, 0x1 ;  /* 0x0000000124247836 */ /* 0x000fca0000000000 */
[----:B-----5:R-:W-:-:S13]  /*3d90*/  ISETP.NE.AND P0, PT, R36, UR10, PT ;  /* 0x0000000a24007c0c */ /* 0x020fda000bf05270 */
[----:B------:R-:W-:Y:S05]  /*3da0*/  @P0 BRA `(.L_x_52) ;  /* 0xffffffdc00340947 */ /* 0x000fea000383ffff */
.L_x_0:
[----:B------:R-:W5:Y:S01]  /*3db0*/  LDCU UR10, c[0x0][0x3f0] ;  /* 0x00007e00ff0a77ac */ /* 0x000f620008000800 */
[----:B------:R-:W-:-:S04]  /*3dc0*/  IADD3 R3, PT, PT, R0, R3, RZ ;  /* 0x0000000300037210 */ /* 0x000fc80007ffe0ff */
[----:B-----5:R-:W-:-:S13]  /*3dd0*/  ISETP.GE.AND P0, PT, R3, UR10, PT ;  /* 0x0000000a03007c0c */ /* 0x020fda000bf06270 */
[----:B------:R-:W-:Y:S05]  /*3de0*/  @!P0 BRA `(.L_x_53) ;  /* 0xffffffc000c48947 */ /* 0x000fea000383ffff */
[----:B0--34-:R-:W-:Y:S05]  /*3df0*/  EXIT ;  /* 0x000000000000794d */ /* 0x019fea0003800000 */
        .weak           $__internal_0_$__cuda_sm20_div_rn_f64_full
        .type           $__internal_0_$__cuda_sm20_div_rn_f64_full,@function
        .size           $__internal_0_$__cuda_sm20_div_rn_f64_full,(.L_x_60 - $__internal_0_$__cuda_sm20_div_rn_f64_full)
$__internal_0_$__cuda_sm20_div_rn_f64_full:
[----:B------:R-:W-:Y:S01]  /*3e00*/  MOV R41, R7 ;  /* 0x0000000700297202 */ /* 0x000fe20000000f00 */
[----:B------:R-:W-:Y:S01]  /*3e10*/  IMAD.MOV.U32 R34, RZ, RZ, R6 ;  /* 0x000000ffff227224 */ /* 0x000fe200078e0006 */
[----:B------:R-:W-:Y:S01]  /*3e20*/  FSETP.GEU.AND P1, PT, |R5|, 1.469367938527859385e-39, PT ;  /* 0x001000000500780b */ /* 0x000fe20003f2e200 */
[----:B------:R-:W-:Y:S01]  /*3e30*/  IMAD.MOV.U32 R40, RZ, RZ, R4 ;  /* 0x000000ffff287224 */ /* 0x000fe200078e0004 */
[----:B------:R-:W-:Y:S01]  /*3e40*/  FSETP.GEU.AND P0, PT, |R41|, 1.469367938527859385e-39, PT ;  /* 0x001000002900780b */ /* 0x000fe20003f0e200 */
[----:B------:R-:W-:Y:S01]  /*3e50*/  BSSY.RECONVERGENT B0, `(.L_x_54) ;  /* 0x000005d000007945 */ /* 0x000fe20003800200 */
[----:B------:R-:W-:Y:S02]  /*3e60*/  LOP3.LUT R32, R5, 0x800fffff, RZ, 0xc0, !PT ;  /* 0x800fffff05207812 */ /* 0x000fe400078ec0ff */
[----:B------:R-:W-:Y:S02]  /*3e70*/  MOV R35, R5 ;  /* 0x0000000500237202 */ /* 0x000fe40000000f00 */
[----:B------:R-:W-:Y:S01]  /*3e80*/  LOP3.LUT R33, R32, 0x3ff00000, RZ, 0xfc, !PT ;  /* 0x3ff0000020217812 */ /* 0x000fe200078efcff */
[----:B------:R-:W-:Y:S01]  /*3e90*/  IMAD.MOV.U32 R32, RZ, RZ, R6 ;  /* 0x000000ffff207224 */ /* 0x000fe200078e0006 */
[----:B------:R-:W-:Y:S01]  /*3ea0*/  LOP3.LUT R4, R41, 0x7ff00000, RZ, 0xc0, !PT ;  /* 0x7ff0000029047812 */ /* 0x000fe200078ec0ff */
[----:B------:R-:W-:Y:S01]  /*3eb0*/  IMAD.MOV.U32 R6, RZ, RZ, 0x1ca00000 ;  /* 0x1ca00000ff067424 */ /* 0x000fe200078e00ff */
[----:B------:R-:W-:Y:S01]  /*3ec0*/  LOP3.LUT R5, R5, 0x7ff00000, RZ, 0xc0, !PT ;  /* 0x7ff0000005057812 */ /* 0x000fe200078ec0ff */
[----:B------:R-:W-:Y:S01]  /*3ed0*/  @!P1 DMUL R32, R34, 8.98846567431157953865e+307 ;  /* 0x7fe0000022209828 */ /* 0x000fe20000000000 */
[----:B------:R-:W-:-:S02]  /*3ee0*/  MOV R44, R40 ;  /* 0x00000028002c7202 */ /* 0x000fc40000000f00 */
[----:B------:R-:W-:Y:S02]  /*3ef0*/  @!P0 LOP3.LUT R7, R35, 0x7ff00000, RZ, 0xc0, !PT ;  /* 0x7ff0000023078812 */ /* 0x000fe400078ec0ff */
[C---:B------:R-:W-:Y:S01]  /*3f00*/  ISETP.GE.U32.AND P3, PT, R4.reuse, R5, PT ;  /* 0x000000050400720c */ /* 0x040fe20003f66070 */
[----:B------:R-:W0:Y:S01]  /*3f10*/  MUFU.RCP64H R43, R33 ;  /* 0x00000021002b7308 */ /* 0x000e220000001800 */
[----:B------:R-:W-:Y:S02]  /*3f20*/  @!P0 ISETP.GE.U32.AND P2, PT, R4, R7, PT ;  /* 0x000000070400820c */ /* 0x000fe40003f46070 */
[----:B------:R-:W-:Y:S02]  /*3f30*/  MOV R7, 0x1ca00000 ;  /* 0x1ca0000000077802 */ /* 0x000fe40000000f00 */
[----:B------:R-:W-:Y:S02]  /*3f40*/  SEL R6, R6, 0x63400000, !P3 ;  /* 0x6340000006067807 */ /* 0x000fe40005800000 */
[----:B------:R-:W-:-:S02]  /*3f50*/  @!P0 SEL R7, R7, 0x63400000, !P2 ;  /* 0x6340000007078807 */ /* 0x000fc40005000000 */
[--C-:B------:R-:W-:Y:S01]  /*3f60*/  LOP3.LUT R45, R6, 0x800fffff, R41.reuse, 0xf8, !PT ;  /* 0x800fffff062d7812 */ /* 0x100fe200078ef829 */
[----:B------:R-:W-:Y:S01]  /*3f70*/  @!P0 IMAD.MOV.U32 R6, RZ, RZ, RZ ;  /* 0x000000ffff068224 */ /* 0x000fe200078e00ff */
[----:B------:R-:W-:Y:S02]  /*3f80*/  @!P0 LOP3.LUT R7, R7, 0x80000000, R41, 0xf8, !PT ;  /* 0x8000000007078812 */ /* 0x000fe400078ef829 */
[----:B------:R-:W-:Y:S02]  /*3f90*/  MOV R42, 0x1 ;  /* 0x00000001002a7802 */ /* 0x000fe40000000f00 */
[----:B------:R-:W-:Y:S02]  /*3fa0*/  @!P0 LOP3.LUT R7, R7, 0x100000, RZ, 0xfc, !PT ;  /* 0x0010000007078812 */ /* 0x000fe400078efcff */
[----:B------:R-:W-:-:S04]  /*3fb0*/  @!P1 LOP3.LUT R5, R33, 0x7ff00000, RZ, 0xc0, !PT ;  /* 0x7ff0000021059812 */ /* 0x000fc800078ec0ff */
[----:B------:R-:W-:Y:S02]  /*3fc0*/  @!P0 DFMA R44, R44, 2, -R6 ;  /* 0x400000002c2c882b */ /* 0x000fe40000000806 */
[----:B0-----:R-:W-:-:S08]  /*3fd0*/  DFMA R6, R42, -R32, 1 ;  /* 0x3ff000002a06742b */ /* 0x001fd00000000820 */
[----:B------:R-:W-:-:S08]  /*3fe0*/  DFMA R6, R6, R6, R6 ;  /* 0x000000060606722b */ /* 0x000fd00000000006 */
[----:B------:R-:W-:-:S08]  /*3ff0*/  DFMA R42, R42, R6, R42 ;  /* 0x000000062a2a722b */ /* 0x000fd0000000002a */
[----:B------:R-:W-:-:S08]  /*4000*/  DFMA R46, R42, -R32, 1 ;  /* 0x3ff000002a2e742b */ /* 0x000fd00000000820 */
[----:B------:R-:W-:-:S08]  /*4010*/  DFMA R46, R42, R46, R42 ;  /* 0x0000002e2a2e722b */ /* 0x000fd0000000002a */
[----:B------:R-:W-:-:S08]  /*4020*/  DMUL R6, R46, R44 ;  /* 0x0000002c2e067228 */ /* 0x000fd00000000000 */
[----:B------:R-:W-:-:S08]  /*4030*/  DFMA R42, R6, -R32, R44 ;  /* 0x80000020062a722b */ /* 0x000fd0000000002c */
[----:B------:R-:W-:Y:S01]  /*4040*/  DFMA R42, R46, R42, R6 ;  /* 0x0000002a2e2a722b */ /* 0x000fe20000000006 */
[----:B------:R-:W-:Y:S01]  /*4050*/  IMAD.MOV.U32 R6, RZ, RZ, R4 ;  /* 0x000000ffff067224 */ /* 0x000fe200078e0004 */
[----:B------:R-:W-:-:S04]  /*4060*/  @!P0 LOP3.LUT R6, R45, 0x7ff00000, RZ, 0xc0, !PT ;  /* 0x7ff000002d068812 */ /* 0x000fc800078ec0ff */
[----:B------:R-:W-:-:S04]  /*4070*/  IADD3 R7, PT, PT, R6, -0x1, RZ ;  /* 0xffffffff06077810 */ /* 0x000fc80007ffe0ff */
[----:B------:R-:W-:Y:S01]  /*4080*/  ISETP.GT.U32.AND P0, PT, R7, 0x7feffffe, PT ;  /* 0x7feffffe0700780c */ /* 0x000fe20003f04070 */
[----:B------:R-:W-:-:S05]  /*4090*/  VIADD R7, R5, 0xffffffff ;  /* 0xffffffff05077836 */ /* 0x000fca0000000000 */
[----:B------:R-:W-:-:S13]  /*40a0*/  ISETP.GT.U32.OR P0, PT, R7, 0x7feffffe, P0 ;  /* 0x7feffffe0700780c */ /* 0x000fda0000704470 */
[----:B------:R-:W-:Y:S05]  /*40b0*/  @P0 BRA `(.L_x_55) ;  /* 0x0000000000780947 */ /* 0x000fea0003800000 */
[----:B------:R-:W-:Y:S01]  /*40c0*/  LOP3.LUT R5, R35, 0x7ff00000, RZ, 0xc0, !PT ;  /* 0x7ff0000023057812 */ /* 0x000fe200078ec0ff */
[----:B------:R-:W-:-:S03]  /*40d0*/  IMAD.MOV.U32 R6, RZ, RZ, RZ ;  /* 0x000000ffff067224 */ /* 0x000fc600078e00ff */
[CC--:B------:R-:W-:Y:S02]  /*40e0*/  ISETP.GE.U32.AND P0, PT, R4.reuse, R5.reuse, PT ;  /* 0x000000050400720c */ /* 0x0c0fe40003f06070 */
[----:B------:R-:W-:Y:S02]  /*40f0*/  VIADDMNMX R5, R4, -R5, 0xb9600000, !PT ;  /* 0xb960000004057446 */ /* 0x000fe40007800905 */
[----:B------:R-:W-:Y:S02]  /*4100*/  MOV R4, 0x1ca00000 ;  /* 0x1ca0000000047802 */ /* 0x000fe40000000f00 */
[----:B------:R-:W-:Y:S02]  /*4110*/  VIMNMX R5, PT, PT, R5, 0x46a00000, PT ;  /* 0x46a0000005057848 */ /* 0x000fe40003fe0100 */
[----:B------:R-:W-:-:S05]  /*4120*/  SEL R4, R4, 0x63400000, !P0 ;  /* 0x6340000004047807 */ /* 0x000fca0004000000 */
[----:B------:R-:W-:-:S05]  /*4130*/  IMAD.IADD R4, R5, 0x1, -R4 ;  /* 0x0000000105047824 */ /* 0x000fca00078e0a04 */
[----:B------:R-:W-:-:S06]  /*4140*/  IADD3 R7, PT, PT, R4, 0x7fe00000, RZ ;  /* 0x7fe0000004077810 */ /* 0x000fcc0007ffe0ff */
[----:B------:R-:W-:-:S10]  /*4150*/  DMUL R46, R42, R6 ;  /* 0x000000062a2e7228 */ /* 0x000fd40000000000 */
[----:B------:R-:W-:-:S13]  /*4160*/  FSETP.GTU.AND P0, PT, |R47|, 1.469367938527859385e-39, PT ;  /* 0x001000002f00780b */ /* 0x000fda0003f0c200 */
[----:B------:R-:W-:Y:S05]  /*4170*/  @P0 BRA `(.L_x_56) ;  /* 0x0000000000a80947 */ /* 0x000fea0003800000 */
[----:B------:R-:W-:-:S06]  /*4180*/  DFMA R32, R42, -R32, R44 ;  /* 0x800000202a20722b */ /* 0x000fcc000000002c */
[----:B------:R-:W-:-:S04]  /*4190*/  MOV R32, RZ ;  /* 0x000000ff00207202 */ /* 0x000fc80000000f00 */
[C---:B------:R-:W-:Y:S02]  /*41a0*/  FSETP.NEU.AND P0, PT, R33.reuse, RZ, PT ;  /* 0x000000ff2100720b */ /* 0x040fe40003f0d000 */
[----:B------:R-:W-:-:S04]  /*41b0*/  LOP3.LUT R34, R33, 0x80000000, R35, 0x48, !PT ;  /* 0x8000000021227812 */ /* 0x000fc800078e4823 */
[----:B------:R-:W-:-:S07]  /*41c0*/  LOP3.LUT R33, R34, R7, RZ, 0xfc, !PT ;  /* 0x0000000722217212 */ /* 0x000fce00078efcff */
[----:B------:R-:W-:Y:S05]  /*41d0*/  @!P0 BRA `(.L_x_56) ;  /* 0x0000000000908947 */ /* 0x000fea0003800000 */
[----:B------:R-:W-:Y:S01]  /*41e0*/  IMAD.MOV R7, RZ, RZ, -R4 ;  /* 0x000000ffff077224 */ /* 0x000fe200078e0a04 */
[----:B------:R-:W-:Y:S02]  /*41f0*/  MOV R6, RZ ;  /* 0x000000ff00067202 */ /* 0x000fe40000000f00 */
[----:B------:R-:W-:-:S04]  /*4200*/  IADD3 R4, PT, PT, -R4, -0x43300000, RZ ;  /* 0xbcd0000004047810 */ /* 0x000fc80007ffe1ff */
[----:B------:R-:W-:Y:S02]  /*4210*/  DFMA R6, R46, -R6, R42 ;  /* 0x800000062e06722b */ /* 0x000fe4000000002a */
[----:B------:R-:W-:-:S08]  /*4220*/  DMUL.RP R42, R42, R32 ;  /* 0x000000202a2a7228 */ /* 0x000fd00000008000 */
[----:B------:R-:W-:Y:S02]  /*4230*/  FSETP.NEU.AND P0, PT, |R7|, R4, PT ;  /* 0x000000040700720b */ /* 0x000fe40003f0d200 */
[----:B------:R-:W-:Y:S02]  /*4240*/  LOP3.LUT R34, R43, R34, RZ, 0x3c, !PT ;  /* 0x000000222b227212 */ /* 0x000fe400078e3cff */
[----:B------:R-:W-:Y:S02]  /*4250*/  FSEL R4, R42, R46, !P0 ;  /* 0x0000002e2a047208 */ /* 0x000fe40004000000 */
[----:B------:R-:W-:-:S03]  /*4260*/  FSEL R5, R34, R47, !P0 ;  /* 0x0000002f22057208 */ /* 0x000fc60004000000 */
[----:B------:R-:W-:Y:S01]  /*4270*/  IMAD.MOV.U32 R46, RZ, RZ, R4 ;  /* 0x000000ffff2e7224 */ /* 0x000fe200078e0004 */
[----:B------:R-:W-:Y:S01]  /*4280*/  MOV R47, R5 ;  /* 0x00000005002f7202 */ /* 0x000fe20000000f00 */
[----:B------:R-:W-:Y:S06]  /*4290*/  BRA `(.L_x_56) ;  /* 0x0000000000607947 */ /* 0x000fec0003800000 */
.L_x_55:
[----:B------:R-:W-:-:S14]  /*42a0*/  DSETP.NAN.AND P0, PT, R40, R40, PT ;  /* 0x000000282800722a */ /* 0x000fdc0003f08000 */
[----:B------:R-:W-:Y:S05]  /*42b0*/  @P0 BRA `(.L_x_57) ;  /* 0x00000000004c0947 */ /* 0x000fea0003800000 */
[----:B------:R-:W-:-:S14]  /*42c0*/  DSETP.NAN.AND P0, PT, R34, R34, PT ;  /* 0x000000222200722a */ /* 0x000fdc0003f08000 */
[----:B------:R-:W-:Y:S05]  /*42d0*/  @P0 BRA `(.L_x_58) ;  /* 0x0000000000340947 */ /* 0x000fea0003800000 */
[----:B------:R-:W-:Y:S01]  /*42e0*/  ISETP.NE.AND P0, PT, R6, R5, PT ;  /* 0x000000050600720c */ /* 0x000fe20003f05270 */
[----:B------:R-:W-:Y:S01]  /*42f0*/  IMAD.MOV.U32 R46, RZ, RZ, 0x0 ;  /* 0x00000000ff2e7424 */ /* 0x000fe200078e00ff */
[----:B------:R-:W-:-:S11]  /*4300*/  MOV R47, 0xfff80000 ;  /* 0xfff80000002f7802 */ /* 0x000fd60000000f00 */
[----:B------:R-:W-:Y:S05]  /*4310*/  @!P0 BRA `(.L_x_56) ;  /* 0x0000000000408947 */ /* 0x000fea0003800000 */
[----:B------:R-:W-:Y:S02]  /*4320*/  ISETP.NE.AND P0, PT, R6, 0x7ff00000, PT ;  /* 0x7ff000000600780c */ /* 0x000fe40003f05270 */
[----:B------:R-:W-:Y:S02]  /*4330*/  LOP3.LUT R35, R41, 0x80000000, R35, 0x48, !PT ;  /* 0x8000000029237812 */ /* 0x000fe400078e4823 */
[----:B------:R-:W-:-:S13]  /*4340*/  ISETP.EQ.OR P0, PT, R5, RZ, !P0 ;  /* 0x000000ff0500720c */ /* 0x000fda0004702670 */
[----:B------:R-:W-:Y:S01]  /*4350*/  @P0 LOP3.LUT R4, R35, 0x7ff00000, RZ, 0xfc, !PT ;  /* 0x7ff0000023040812 */ /* 0x000fe200078efcff */
[----:B------:R-:W-:Y:S01]  /*4360*/  @!P0 IMAD.MOV.U32 R46, RZ, RZ, RZ ;  /* 0x000000ffff2e8224 */ /* 0x000fe200078e00ff */
[----:B------:R-:W-:Y:S01]  /*4370*/  @!P0 MOV R47, R35 ;  /* 0x00000023002f8202 */ /* 0x000fe20000000f00 */
[----:B------:R-:W-:Y:S01]  /*4380*/  @P0 IMAD.MOV.U32 R46, RZ, RZ, RZ ;  /* 0x000000ffff2e0224 */ /* 0x000fe200078e00ff */
[----:B------:R-:W-:Y:S01]  /*4390*/  @P0 MOV R47, R4 ;  /* 0x00000004002f0202 */ /* 0x000fe20000000f00 */
[----:B------:R-:W-:Y:S06]  /*43a0*/  BRA `(.L_x_56) ;  /* 0x00000000001c7947 */ /* 0x000fec0003800000 */
.L_x_58:
[----:B------:R-:W-:Y:S01]  /*43b0*/  LOP3.LUT R5, R35, 0x80000, RZ, 0xfc, !PT ;  /* 0x0008000023057812 */ /* 0x000fe200078efcff */
[----:B------:R-:W-:-:S03]  /*43c0*/  IMAD.MOV.U32 R46, RZ, RZ, R34 ;  /* 0x000000ffff2e7224 */ /* 0x000fc600078e0022 */
[----:B------:R-:W-:Y:S01]  /*43d0*/  MOV R47, R5 ;  /* 0x00000005002f7202 */ /* 0x000fe20000000f00 */
[----:B------:R-:W-:Y:S06]  /*43e0*/  BRA `(.L_x_56) ;  /* 0x00000000000c7947 */ /* 0x000fec0003800000 */
.L_x_57:
[----:B------:R-:W-:Y:S01]  /*43f0*/  LOP3.LUT R5, R41, 0x80000, RZ, 0xfc, !PT ;  /* 0x0008000029057812 */ /* 0x000fe200078efcff */
[----:B------:R-:W-:-:S03]  /*4400*/  IMAD.MOV.U32 R46, RZ, RZ, R40 ;  /* 0x000000ffff2e7224 */ /* 0x000fc600078e0028 */
[----:B------:R-:W-:-:S07]  /*4410*/  MOV R47, R5 ;  /* 0x00000005002f7202 */ /* 0x000fce0000000f00 */
.L_x_56:
[----:B------:R-:W-:Y:S05]  /*4420*/  BSYNC.RECONVERGENT B0 ;  /* 0x0000000000007941 */ /* 0x000fea0003800200 */
.L_x_54:
[----:B------:R-:W-:Y:S02]  /*4430*/  HFMA2 R7, -RZ, RZ, 0, 0 ;  /* 0x00000000ff077431 */ /* 0x000fe400000001ff */
[----:B------:R-:W-:Y:S01]  /*4440*/  IMAD.MOV.U32 R6, RZ, RZ, R2 ;  /* 0x000000ffff067224 */ /* 0x000fe200078e0002 */
[----:B------:R-:W-:Y:S01]  /*4450*/  MOV R5, R47 ;  /* 0x0000002f00057202 */ /* 0x000fe20000000f00 */
[----:B------:R-:W-:Y:S02]  /*4460*/  IMAD.MOV.U32 R4, RZ, RZ, R46 ;  /* 0x000000ffff047224 */ /* 0x000fe400078e002e */
[----:B------:R-:W-:Y:S05]  /*4470*/  RET.REL.NODEC R6 `(_Z9kGradHessPdS_S_S_S_S_S_S_S_S_S_S_S_Piiii) ;  /* 0xffffffb806e07950 */ /* 0x000fea0003c3ffff */
.L_x_59:
[----:B------:R-:W-:-:S00]  /*4480*/  BRA `(.L_x_59) ;  /* 0xfffffffc00fc7947 */ /* 0x000fc0000383ffff */
[----:B------:R-:W-:-:S00]  /*4490*/  NOP ;  /* 0x0000000000007918 */ /* 0x000fc00000000000 */
        /* <DEDUP_REMOVED lines=14> */
.L_x_60:


//--------------------- .nv.shared.reserved.0     --------------------------
	.section	.nv.shared.reserved.0,"aw",@nobits
	.weak		__nv_reservedSMEM_offset_0_alias
	.size		__nv_reservedSMEM_offset_0_alias, 0, 64
	.other		__nv_reservedSMEM_offset_0_alias,@"STO_CUDA_RESERVED_SHARED STV_DEFAULT"
__nv_reservedSMEM_offset_0_alias:
	.zero		0
	.zero		64


//--------------------- .nv.constant0._Z9kGradHessPdS_S_S_S_S_S_S_S_S_S_S_S_Piiii --------------------------
	.section	.nv.constant0._Z9kGradHessPdS_S_S_S_S_S_S_S_S_S_S_S_Piiii,"a",@progbits
	.sectionflags	@""
	.align	4
.nv.constant0._Z9kGradHessPdS_S_S_S_S_S_S_S_S_S_S_S_Piiii:
	.zero		1020


//--------------------- SYMBOLS --------------------------

	.type		.nv.reservedSmem.offset0,@object
	.size		.nv.reservedSmem.offset0,0x4
